	.target	sm_90a

	.elftype	@"ET_EXEC"


//--------------------- .note.nv.tkinfo           --------------------------
	.section	.note.nv.tkinfo,"",@"SHT_NOTE"
	.sectionflags	@"SHF_NOTE_NV_TKINFO"
	.tkinfo
        /*0018*/ 	.word	0x00000002
        /*0030*/ 	.string	""
        /*0030*/ 	.string	"ptxas"
        /*0030*/ 	.string	"Cuda compilation tools, release 13.0, V13.0.88"
        /*0030*/ 	.string	"Build cuda_13.0.r13.0/compiler.36424714_0"
        /*0030*/ 	.string	"-v  -suppress-debug-info  -lineinfo  -arch sm_90a "



//--------------------- .note.nv.cuinfo           --------------------------
	.section	.note.nv.cuinfo,"",@"SHT_NOTE"
	.sectionflags	@"SHF_NOTE_NV_CUINFO"
        /*0018*/ 	.short	0x0002
        /*001a*/ 	.short	0x005a
        /*001c*/ 	.short	0x0082
	.zero		2


//--------------------- .nv.info                  --------------------------
	.section	.nv.info,"",@"SHT_CUDA_INFO"
	.align	4


	//----- nvinfo : EIATTR_REGCOUNT
	.align		4
        /*0000*/ 	.byte	0x04, 0x2f
        /*0002*/ 	.short	(.L_1 - .L_0)
	.align		4
.L_0:
        /*0004*/ 	.word	index@(matmul_kernel)
        /*0008*/ 	.word	0x000000ff


	//----- nvinfo : EIATTR_FRAME_SIZE
	.align		4
.L_1:
        /*000c*/ 	.byte	0x04, 0x11
        /*000e*/ 	.short	(.L_3 - .L_2)
	.align		4
.L_2:
        /*0010*/ 	.word	index@(matmul_kernel)
        /*0014*/ 	.word	0x00000160


	//----- nvinfo : EIATTR_MIN_STACK_SIZE
	.align		4
.L_3:
        /*0018*/ 	.byte	0x04, 0x12
        /*001a*/ 	.short	(.L_5 - .L_4)
	.align		4
.L_4:
        /*001c*/ 	.word	index@(matmul_kernel)
        /*0020*/ 	.word	0x00000160
.L_5:


//--------------------- .nv.compat                --------------------------
	.section	.nv.compat,"",@"SHT_CUDA_COMPAT_INFO"
	.align	4
        /*0000*/ 	.byte	0x02, 0x09, 0x01, 0x00, 0x02, 0x02, 0x04, 0x00, 0x02, 0x05, 0x05, 0x00, 0x03, 0x07, 0x01, 0x01
        /*0010*/ 	.byte	0x02, 0x03, 0x00, 0x00, 0x02, 0x06, 0x01, 0x00, 0x04, 0x0b, 0x08, 0x00, 0x00, 0x00, 0x00, 0x00
        /*0020*/ 	.byte	0x00, 0x00, 0x00, 0x00


//--------------------- .nv.info.matmul_kernel    --------------------------
	.section	.nv.info.matmul_kernel,"",@"SHT_CUDA_INFO"
	.sectionflags	@""
	.align	4


	//----- nvinfo : EIATTR_CUDA_API_VERSION
	.align		4
        /*0000*/ 	.byte	0x04, 0x37
        /*0002*/ 	.short	(.L_7 - .L_6)
.L_6:
        /*0004*/ 	.word	0x00000082


	//----- nvinfo : EIATTR_KPARAM_INFO
	.align		4
.L_7:
        /*0008*/ 	.byte	0x04, 0x17
        /*000a*/ 	.short	(.L_9 - .L_8)
.L_8:
        /*000c*/ 	.word	0x00000000
        /*0010*/ 	.short	0x000d
        /*0012*/ 	.short	0x0048
        /*0014*/ 	.byte	0x00, 0xf4, 0x21, 0x00


	//----- nvinfo : EIATTR_KPARAM_INFO
	.align		4
.L_9:
        /*0018*/ 	.byte	0x04, 0x17
        /*001a*/ 	.short	(.L_11 - .L_10)
.L_10:
        /*001c*/ 	.word	0x00000000
        /*0020*/ 	.short	0x000c
        /*0022*/ 	.short	0x0040
        /*0024*/ 	.byte	0x00, 0xf4, 0x21, 0x00


	//----- nvinfo : EIATTR_KPARAM_INFO
	.align		4
.L_11:
        /*0028*/ 	.byte	0x04, 0x17
        /*002a*/ 	.short	(.L_13 - .L_12)
.L_12:
        /*002c*/ 	.word	0x00000000
        /*0030*/ 	.short	0x000b
        /*0032*/ 	.short	0x0038
        /*0034*/ 	.byte	0x00, 0xf0, 0x11, 0x00


	//----- nvinfo : EIATTR_KPARAM_INFO
	.align		4
.L_13:
        /*0038*/ 	.byte	0x04, 0x17
        /*003a*/ 	.short	(.L_15 - .L_14)
.L_14:
        /*003c*/ 	.word	0x00000000
        /*0040*/ 	.short	0x000a
        /*0042*/ 	.short	0x0034
        /*0044*/ 	.byte	0x00, 0xf0, 0x11, 0x00


	//----- nvinfo : EIATTR_KPARAM_INFO
	.align		4
.L_15:
        /*0048*/ 	.byte	0x04, 0x17
        /*004a*/ 	.short	(.L_17 - .L_16)
.L_16:
        /*004c*/ 	.word	0x00000000
        /*0050*/ 	.short	0x0009
        /*0052*/ 	.short	0x0030
        /*0054*/ 	.byte	0x00, 0xf0, 0x11, 0x00


	//----- nvinfo : EIATTR_KPARAM_INFO
	.align		4
.L_17:
        /*0058*/ 	.byte	0x04, 0x17
        /*005a*/ 	.short	(.L_19 - .L_18)
.L_18:
        /*005c*/ 	.word	0x00000000
        /*0060*/ 	.short	0x0008
        /*0062*/ 	.short	0x002c
        /*0064*/ 	.byte	0x00, 0xf0, 0x11, 0x00


	//----- nvinfo : EIATTR_KPARAM_INFO
	.align		4
.L_19:
        /*0068*/ 	.byte	0x04, 0x17
        /*006a*/ 	.short	(.L_21 - .L_20)
.L_20:
        /*006c*/ 	.word	0x00000000
        /*0070*/ 	.short	0x0007
        /*0072*/ 	.short	0x0028
        /*0074*/ 	.byte	0x00, 0xf0, 0x11, 0x00


	//----- nvinfo : EIATTR_KPARAM_INFO
	.align		4
.L_21:
        /*0078*/ 	.byte	0x04, 0x17
        /*007a*/ 	.short	(.L_23 - .L_22)
.L_22:
        /*007c*/ 	.word	0x00000000
        /*0080*/ 	.short	0x0006
        /*0082*/ 	.short	0x0024
        /*0084*/ 	.byte	0x00, 0xf0, 0x11, 0x00


	//----- nvinfo : EIATTR_KPARAM_INFO
	.align		4
.L_23:
        /*0088*/ 	.byte	0x04, 0x17
        /*008a*/ 	.short	(.L_25 - .L_24)
.L_24:
        /*008c*/ 	.word	0x00000000
        /*0090*/ 	.short	0x0005
        /*0092*/ 	.short	0x0020
        /*0094*/ 	.byte	0x00, 0xf0, 0x11, 0x00


	//----- nvinfo : EIATTR_KPARAM_INFO
	.align		4
.L_25:
        /*0098*/ 	.byte	0x04, 0x17
        /*009a*/ 	.short	(.L_27 - .L_26)
.L_26:
        /*009c*/ 	.word	0x00000000
        /*00a0*/ 	.short	0x0004
        /*00a2*/ 	.short	0x001c
        /*00a4*/ 	.byte	0x00, 0xf0, 0x11, 0x00


	//----- nvinfo : EIATTR_KPARAM_INFO
	.align		4
.L_27:
        /*00a8*/ 	.byte	0x04, 0x17
        /*00aa*/ 	.short	(.L_29 - .L_28)
.L_28:
        /*00ac*/ 	.word	0x00000000
        /*00b0*/ 	.short	0x0003
        /*00b2*/ 	.short	0x0018
        /*00b4*/ 	.byte	0x00, 0xf0, 0x11, 0x00


	//----- nvinfo : EIATTR_KPARAM_INFO
	.align		4
.L_29:
        /*00b8*/ 	.byte	0x04, 0x17
        /*00ba*/ 	.short	(.L_31 - .L_30)
.L_30:
        /*00bc*/ 	.word	0x00000000
        /*00c0*/ 	.short	0x0002
        /*00c2*/ 	.short	0x0010
        /*00c4*/ 	.byte	0x00, 0xf4, 0x21, 0x00


	//----- nvinfo : EIATTR_KPARAM_INFO
	.align		4
.L_31:
        /*00c8*/ 	.byte	0x04, 0x17
        /*00ca*/ 	.short	(.L_33 - .L_32)
.L_32:
        /*00cc*/ 	.word	0x00000000
        /*00d0*/ 	.short	0x0001
        /*00d2*/ 	.short	0x0008
        /*00d4*/ 	.byte	0x00, 0xf4, 0x21, 0x00


	//----- nvinfo : EIATTR_KPARAM_INFO
	.align		4
.L_33:
        /*00d8*/ 	.byte	0x04, 0x17
        /*00da*/ 	.short	(.L_35 - .L_34)
.L_34:
        /*00dc*/ 	.word	0x00000000
        /*00e0*/ 	.short	0x0000
        /*00e2*/ 	.short	0x0000
        /*00e4*/ 	.byte	0x00, 0xf4, 0x21, 0x00


	//----- nvinfo : EIATTR_SPARSE_MMA_MASK
	.align		4
.L_35:
        /*00e8*/ 	.byte	0x03, 0x50
        /*00ea*/ 	.short	0x0000


	//----- nvinfo : EIATTR_MAXREG_COUNT
	.align		4
        /*00ec*/ 	.byte	0x03, 0x1b
        /*00ee*/ 	.short	0x00ff


	//----- nvinfo : EIATTR_NUM_BARRIERS
	.align		4
        /*00f0*/ 	.byte	0x02, 0x4c
        /*00f2*/ 	.byte	0x01
	.zero		1


	//----- nvinfo : EIATTR_ANNOTATIONS
	.align		4
        /*00f4*/ 	.byte	0x04, 0x55
        /*00f6*/ 	.short	(.L_37 - .L_36)


	//   ....[0]....
.L_36:
        /*00f8*/ 	.word	0x00000001
        /*00fc*/ 	.byte	0xa0, 0x05, 0x00, 0x00, 0x01, 0x00, 0x00, 0x00, 0xf0, 0x05, 0x00, 0x00, 0x01, 0x00, 0x00, 0x00
        /* <DEDUP_REMOVED lines=106> */
        /*07ac*/ 	.byte	0x40, 0xb5, 0x00, 0x00, 0x01, 0x00, 0x00, 0x00, 0x60, 0xb5, 0x00, 0x00


	//----- nvinfo : EIATTR_MERCURY_ISA_VERSION
	.align		4
.L_37:
        /*07b8*/ 	.byte	0x03, 0x5f
        /*07ba*/ 	.short	0x0101


	//----- nvinfo : EIATTR_EXIT_INSTR_OFFSETS
	.align		4
        /*07bc*/ 	.byte	0x04, 0x1c
        /*07be*/ 	.short	(.L_39 - .L_38)


	//   ....[0]....
.L_38:
        /*07c0*/ 	.word	0x0000b8d0


	//   ....[1]....
        /*07c4*/ 	.word	0x0000b8f0


	//----- nvinfo : EIATTR_REQNTID
	.align		4
.L_39:
        /*07c8*/ 	.byte	0x04, 0x10
        /*07ca*/ 	.short	(.L_41 - .L_40)
.L_40:
        /*07cc*/ 	.word	0x00000080
        /*07d0*/ 	.word	0x00000001
        /*07d4*/ 	.word	0x00000001


	//----- nvinfo : EIATTR_CBANK_PARAM_SIZE
	.align		4
.L_41:
        /*07d8*/ 	.byte	0x03, 0x19
        /*07da*/ 	.short	0x0050


	//----- nvinfo : EIATTR_PARAM_CBANK
	.align		4
        /*07dc*/ 	.byte	0x04, 0x0a
        /*07de*/ 	.short	(.L_43 - .L_42)
	.align		4
.L_42:
        /*07e0*/ 	.word	index@(.nv.constant0.matmul_kernel)
        /*07e4*/ 	.short	0x0210
        /*07e6*/ 	.short	0x0050


	//----- nvinfo : EIATTR_SW_WAR
	.align		4
.L_43:
        /*07e8*/ 	.byte	0x04, 0x36
        /*07ea*/ 	.short	(.L_45 - .L_44)
.L_44:
        /*07ec*/ 	.word	0x00000008
.L_45:


//--------------------- .nv.callgraph             --------------------------
	.section	.nv.callgraph,"",@"SHT_CUDA_CALLGRAPH"
	.align	4
	.sectionentsize	8
	.align		4
        /*0000*/ 	.word	0x00000000
	.align		4
        /*0004*/ 	.word	0xffffffff
	.align		4
        /*0008*/ 	.word	0x00000000
	.align		4
        /*000c*/ 	.word	0xfffffffe
	.align		4
        /*0010*/ 	.word	0x00000000
	.align		4
        /*0014*/ 	.word	0xfffffffd
	.align		4
        /*0018*/ 	.word	0x00000000
	.align		4
        /*001c*/ 	.word	0xfffffffc


//--------------------- .text.matmul_kernel       --------------------------
	.section	.text.matmul_kernel,"ax",@progbits
	.align	128
        .global         matmul_kernel
        .type           matmul_kernel,@function
        .size           matmul_kernel,(.L_x_4 - matmul_kernel)
        .other          matmul_kernel,@"STO_CUDA_ENTRY STV_DEFAULT"
matmul_kernel:
.text.matmul_kernel:
[----:B------:R-:W0:Y:S08]  /*0000*/  LDC R1, c[0x0][0x28] ;  /* 0x00000a00ff017b82 */ /* 0x000e300000000800 */
[----:B------:R-:W1:Y:S01]  /*0010*/  LDC.64 R48, c[0x0][0x228] ;  /* 0x00008a00ff307b82 */ /* 0x000e620000000a00 */
[----:B------:R-:W2:Y:S01]  /*0020*/  S2R R5, SR_CTAID.X ;  /* 0x0000000000057919 */ /* 0x000ea20000002500 */
[----:B0-----:R-:W-:Y:S01]  /*0030*/  VIADD R1, R1, 0xfffffea0 ;  /* 0xfffffea001017836 */ /* 0x001fe20000000000 */
[----:B------:R-:W-:Y:S01]  /*0040*/  UMOV UR4, 0x400 ;  /* 0x0000040000047882 */ /* 0x000fe20000000000 */
[----:B------:R-:W-:Y:S01]  /*0050*/  ULDC.64 UR16, c[0x0][0x208] ;  /* 0x0000820000107ab9 */ /* 0x000fe20000000a00 */
[----:B------:R-:W0:Y:S01]  /*0060*/  S2R R156, SR_TID.X ;  /* 0x00000000009c7919 */ /* 0x000e220000002100 */
[----:B------:R-:W-:-:S02]  /*0070*/  ULDC UR14, c[0x0][0x230] ;  /* 0x00008c00000e7ab9 */ /* 0x000fc40000000800 */
[----:B------:R-:W3:Y:S01]  /*0080*/  S2UR UR12, SR_CgaCtaId ;  /* 0x00000000000c79c3 */ /* 0x000ee20000008800 */
[----:B-1----:R-:W-:-:S05]  /*0090*/  VIADD R0, R49, 0x7f ;  /* 0x0000007f31007836 */ /* 0x002fca0000000000 */
[----:B------:R-:W-:Y:S01]  /*00a0*/  SHF.R.S32.HI R3, RZ, 0x1f, R0 ;  /* 0x0000001fff037819 */ /* 0x000fe20000011400 */
[----:B---3--:R-:W-:-:S03]  /*00b0*/  ULEA UR12, UR12, UR4, 0x18 ;  /* 0x000000040c0c7291 */ /* 0x008fc6000f8ec03f */
[----:B------:R-:W-:Y:S02]  /*00c0*/  LEA.HI R3, R3, R0, RZ, 0x7 ;  /* 0x0000000003037211 */ /* 0x000fe400078f38ff */
[----:B--2---:R-:W-:Y:S02]  /*00d0*/  IABS R8, R5 ;  /* 0x0000000500087213 */ /* 0x004fe40000000000 */
[----:B------:R-:W-:Y:S02]  /*00e0*/  SHF.R.S32.HI R3, RZ, 0x7, R3 ;  /* 0x00000007ff037819 */ /* 0x000fe40000011403 */
[C---:B0-----:R-:W-:Y:S02]  /*00f0*/  LEA.HI R137, R156.reuse, 0xe, RZ, 0x1a ;  /* 0x0000000e9c897811 */ /* 0x041fe400078fd0ff */
[----:B------:R-:W-:Y:S01]  /*0100*/  LEA.HI R136, R156, 0x1e, RZ, 0x1a ;  /* 0x0000001e9c887811 */ /* 0x000fe200078fd0ff */
[----:B------:R-:W-:-:S05]  /*0110*/  IMAD.SHL.U32 R4, R3, 0x8, RZ ;  /* 0x0000000803047824 */ /* 0x000fca00078e00ff */
[-C--:B------:R-:W-:Y:S02]  /*0120*/  IABS R7, R4.reuse ;  /* 0x0000000400077213 */ /* 0x080fe40000000000 */
[----:B------:R-:W-:Y:S02]  /*0130*/  IABS R10, R4 ;  /* 0x00000004000a7213 */ /* 0x000fe40000000000 */
[----:B------:R-:W0:Y:S08]  /*0140*/  I2F.RP R0, R7 ;  /* 0x0000000700007306 */ /* 0x000e300000209400 */
[----:B0-----:R-:W0:Y:S02]  /*0150*/  MUFU.RCP R0, R0 ;  /* 0x0000000000007308 */ /* 0x001e240000001000 */
[----:B0-----:R-:W-:-:S02]  /*0160*/  VIADD R2, R0, 0xffffffe ;  /* 0x0ffffffe00027836 */ /* 0x001fc40000000000 */
[----:B------:R-:W-:-:S04]  /*0170*/  IMAD.MOV R0, RZ, RZ, -R10 ;  /* 0x000000ffff007224 */ /* 0x000fc800078e0a0a */
[----:B------:R0:W1:Y:S02]  /*0180*/  F2I.FTZ.U32.TRUNC.NTZ R3, R2 ;  /* 0x0000000200037305 */ /* 0x000064000021f000 */
[----:B0-----:R-:W-:Y:S02]  /*0190*/  IMAD.MOV.U32 R2, RZ, RZ, RZ ;  /* 0x000000ffff027224 */ /* 0x001fe400078e00ff */
[----:B-1----:R-:W-:-:S04]  /*01a0*/  IMAD.MOV R6, RZ, RZ, -R3 ;  /* 0x000000ffff067224 */ /* 0x002fc800078e0a03 */
[----:B------:R-:W-:Y:S02]  /*01b0*/  IMAD R9, R6, R7, RZ ;  /* 0x0000000706097224 */ /* 0x000fe400078e02ff */
[----:B------:R-:W-:Y:S02]  /*01c0*/  IMAD.MOV.U32 R6, RZ, RZ, R8 ;  /* 0x000000ffff067224 */ /* 0x000fe400078e0008 */
[----:B------:R-:W-:-:S06]  /*01d0*/  IMAD.HI.U32 R3, R3, R9, R2 ;  /* 0x0000000903037227 */ /* 0x000fcc00078e0002 */
[----:B------:R-:W-:-:S04]  /*01e0*/  IMAD.HI.U32 R3, R3, R6, RZ ;  /* 0x0000000603037227 */ /* 0x000fc800078e00ff */
[----:B------:R-:W-:-:S05]  /*01f0*/  IMAD R0, R3, R0, R6 ;  /* 0x0000000003007224 */ /* 0x000fca00078e0206 */
[----:B------:R-:W-:-:S13]  /*0200*/  ISETP.GT.U32.AND P1, PT, R7, R0, PT ;  /* 0x000000000700720c */ /* 0x000fda0003f24070 */
[----:B------:R-:W-:Y:S02]  /*0210*/  @!P1 IMAD.IADD R0, R0, 0x1, -R7 ;  /* 0x0000000100009824 */ /* 0x000fe400078e0a07 */
[----:B------:R-:W-:Y:S01]  /*0220*/  @!P1 VIADD R3, R3, 0x1 ;  /* 0x0000000103039836 */ /* 0x000fe20000000000 */
[----:B------:R-:W-:Y:S02]  /*0230*/  ISETP.NE.AND P1, PT, R4, RZ, PT ;  /* 0x000000ff0400720c */ /* 0x000fe40003f25270 */
[----:B------:R-:W-:Y:S02]  /*0240*/  ISETP.GE.U32.AND P0, PT, R0, R7, PT ;  /* 0x000000070000720c */ /* 0x000fe40003f06070 */
[----:B------:R-:W-:-:S04]  /*0250*/  LOP3.LUT R0, R5, R4, RZ, 0x3c, !PT ;  /* 0x0000000405007212 */ /* 0x000fc800078e3cff */
[----:B------:R-:W-:Y:S01]  /*0260*/  ISETP.GE.AND P2, PT, R0, RZ, PT ;  /* 0x000000ff0000720c */ /* 0x000fe20003f46270 */
[----:B------:R-:W-:-:S06]  /*0270*/  VIADD R0, R48, 0x3f ;  /* 0x0000003f30007836 */ /* 0x000fcc0000000000 */
[----:B------:R-:W-:-:S04]  /*0280*/  @P0 VIADD R3, R3, 0x1 ;  /* 0x0000000103030836 */ /* 0x000fc80000000000 */
[----:B------:R-:W-:Y:S01]  /*0290*/  IMAD.MOV.U32 R2, RZ, RZ, R3 ;  /* 0x000000ffff027224 */ /* 0x000fe200078e0003 */
[----:B------:R-:W-:-:S03]  /*02a0*/  SHF.R.S32.HI R3, RZ, 0x1f, R0 ;  /* 0x0000001fff037819 */ /* 0x000fc60000011400 */
[----:B------:R-:W-:Y:S01]  /*02b0*/  @!P2 IMAD.MOV R2, RZ, RZ, -R2 ;  /* 0x000000ffff02a224 */ /* 0x000fe200078e0a02 */
[----:B------:R-:W-:Y:S02]  /*02c0*/  @!P1 LOP3.LUT R2, RZ, R4, RZ, 0x33, !PT ;  /* 0x00000004ff029212 */ /* 0x000fe400078e33ff */
[----:B------:R-:W-:-:S03]  /*02d0*/  LEA.HI R3, R3, R0, RZ, 0x6 ;  /* 0x0000000003037211 */ /* 0x000fc600078f30ff */
[----:B------:R-:W-:Y:S02]  /*02e0*/  IMAD.SHL.U32 R6, R2, 0x8, RZ ;  /* 0x0000000802067824 */ /* 0x000fe400078e00ff */
[----:B------:R-:W-:-:S03]  /*02f0*/  IMAD.MOV R2, RZ, RZ, -R2 ;  /* 0x000000ffff027224 */ /* 0x000fc600078e0a02 */
[----:B------:R-:W-:Y:S01]  /*0300*/  LEA.HI.SX32 R3, R3, -R6, 0x1a ;  /* 0x8000000603037211 */ /* 0x000fe200078fd2ff */
[----:B------:R-:W-:-:S03]  /*0310*/  IMAD R4, R4, R2, R5 ;  /* 0x0000000204047224 */ /* 0x000fc600078e0205 */
[----:B------:R-:W-:Y:S02]  /*0320*/  VIMNMX R11, R3, 0x8, PT ;  /* 0x00000008030b7848 */ /* 0x000fe40003fe0100 */
[----:B------:R-:W-:Y:S02]  /*0330*/  IABS R9, R4 ;  /* 0x0000000400097213 */ /* 0x000fe40000000000 */
[----:B------:R-:W-:-:S04]  /*0340*/  IABS R7, R11 ;  /* 0x0000000b00077213 */ /* 0x000fc80000000000 */
[----:B------:R-:W0:Y:S08]  /*0350*/  I2F.RP R0, R7 ;  /* 0x0000000700007306 */ /* 0x000e300000209400 */
[----:B0-----:R-:W0:Y:S02]  /*0360*/  MUFU.RCP R0, R0 ;  /* 0x0000000000007308 */ /* 0x001e240000001000 */
[----:B0-----:R-:W-:-:S06]  /*0370*/  VIADD R3, R0, 0xffffffe ;  /* 0x0ffffffe00037836 */ /* 0x001fcc0000000000 */
[----:B------:R-:W0:Y:S02]  /*0380*/  F2I.FTZ.U32.TRUNC.NTZ R3, R3 ;  /* 0x0000000300037305 */ /* 0x000e24000021f000 */
[----:B0-----:R-:W-:-:S04]  /*0390*/  IMAD.MOV R8, RZ, RZ, -R3 ;  /* 0x000000ffff087224 */ /* 0x001fc800078e0a03 */
[----:B------:R-:W-:Y:S01]  /*03a0*/  IMAD.MOV.U32 R2, RZ, RZ, R8 ;  /* 0x000000ffff027224 */ /* 0x000fe200078e0008 */
[----:B------:R-:W-:-:S03]  /*03b0*/  IABS R8, R11 ;  /* 0x0000000b00087213 */ /* 0x000fc60000000000 */
[----:B------:R-:W-:Y:S02]  /*03c0*/  IMAD R5, R2, R7, RZ ;  /* 0x0000000702057224 */ /* 0x000fe400078e02ff */
[----:B------:R-:W-:Y:S02]  /*03d0*/  IMAD.MOV.U32 R2, RZ, RZ, RZ ;  /* 0x000000ffff027224 */ /* 0x000fe400078e00ff */
[----:B------:R-:W-:Y:S02]  /*03e0*/  IMAD.MOV R0, RZ, RZ, -R8 ;  /* 0x000000ffff007224 */ /* 0x000fe400078e0a08 */
[----:B------:R-:W-:Y:S01]  /*03f0*/  IMAD.HI.U32 R2, R3, R5, R2 ;  /* 0x0000000503027227 */ /* 0x000fe200078e0002 */
[----:B------:R-:W-:Y:S01]  /*0400*/  LOP3.LUT R3, R156, 0x3f, RZ, 0xc0, !PT ;  /* 0x0000003f9c037812 */ /* 0x000fe200078ec0ff */
[----:B------:R-:W0:Y:S04]  /*0410*/  LDC R5, c[0x0][0x230] ;  /* 0x00008c00ff057b82 */ /* 0x000e280000000800 */
[----:B------:R-:W-:-:S04]  /*0420*/  IMAD.HI.U32 R2, R2, R9, RZ ;  /* 0x0000000902027227 */ /* 0x000fc800078e00ff */
[----:B------:R-:W-:-:S05]  /*0430*/  IMAD R0, R2, R0, R9 ;  /* 0x0000000002007224 */ /* 0x000fca00078e0209 */
[----:B------:R-:W-:Y:S01]  /*0440*/  ISETP.GT.U32.AND P1, PT, R7, R0, PT ;  /* 0x000000000700720c */ /* 0x000fe20003f24070 */
[----:B0-----:R-:W-:-:S12]  /*0450*/  VIADD R5, R5, 0x3f ;  /* 0x0000003f05057836 */ /* 0x001fd80000000000 */
[----:B------:R-:W-:Y:S02]  /*0460*/  @!P1 IMAD.IADD R0, R0, 0x1, -R7 ;  /* 0x0000000100009824 */ /* 0x000fe400078e0a07 */
[----:B------:R-:W-:Y:S01]  /*0470*/  @!P1 VIADD R2, R2, 0x1 ;  /* 0x0000000102029836 */ /* 0x000fe20000000000 */
[----:B------:R-:W-:Y:S02]  /*0480*/  ISETP.NE.AND P1, PT, R11, RZ, PT ;  /* 0x000000ff0b00720c */ /* 0x000fe40003f25270 */
[----:B------:R-:W-:Y:S02]  /*0490*/  ISETP.GE.U32.AND P0, PT, R0, R7, PT ;  /* 0x000000070000720c */ /* 0x000fe40003f06070 */
[----:B------:R-:W-:-:S04]  /*04a0*/  LOP3.LUT R0, R4, R11, RZ, 0x3c, !PT ;  /* 0x0000000b04007212 */ /* 0x000fc800078e3cff */
[----:B------:R-:W-:-:S07]  /*04b0*/  ISETP.GE.AND P2, PT, R0, RZ, PT ;  /* 0x000000ff0000720c */ /* 0x000fce0003f46270 */
[----:B------:R-:W-:Y:S01]  /*04c0*/  @P0 VIADD R2, R2, 0x1 ;  /* 0x0000000102020836 */ /* 0x000fe20000000000 */
[----:B------:R-:W-:-:S05]  /*04d0*/  ISETP.GT.AND P0, PT, R5, 0x3f, PT ;  /* 0x0000003f0500780c */ /* 0x000fca0003f04270 */
[----:B------:R-:W-:Y:S01]  /*04e0*/  @!P2 IMAD.MOV R2, RZ, RZ, -R2 ;  /* 0x000000ffff02a224 */ /* 0x000fe200078e0a02 */
[----:B------:R-:W-:-:S05]  /*04f0*/  @!P1 LOP3.LUT R2, RZ, R11, RZ, 0x33, !PT ;  /* 0x0000000bff029212 */ /* 0x000fca00078e33ff */
[----:B------:R-:W-:-:S04]  /*0500*/  IMAD.MOV R0, RZ, RZ, -R2 ;  /* 0x000000ffff007224 */ /* 0x000fc800078e0a02 */
[----:B------:R-:W-:Y:S01]  /*0510*/  IMAD R0, R11, R0, R4 ;  /* 0x000000000b007224 */ /* 0x000fe200078e0204 */
[----:B------:R-:W-:-:S03]  /*0520*/  LEA.HI R4, R156, 0x2e, RZ, 0x1a ;  /* 0x0000002e9c047811 */ /* 0x000fc600078fd0ff */
[----:B------:R-:W-:Y:S01]  /*0530*/  IMAD.IADD R0, R6, 0x1, R0 ;  /* 0x0000000106007824 */ /* 0x000fe200078e0200 */
[----:B------:R-:W-:-:S03]  /*0540*/  LEA.HI R6, R156, 0x3e, RZ, 0x1a ;  /* 0x0000003e9c067811 */ /* 0x000fc600078fd0ff */
[----:B------:R-:W-:Y:S01]  /*0550*/  IMAD R16, R0, 0x40, R3 ;  /* 0x0000004000107824 */ /* 0x000fe200078e0203 */
[----:B------:R-:W-:Y:S01]  /*0560*/  SHF.R.U32.HI R0, RZ, 0x6, R156 ;  /* 0x00000006ff007819 */ /* 0x000fe2000001169c */
[----:B------:R-:W-:-:S03]  /*0570*/  IMAD.SHL.U32 R3, R2, 0x80, RZ ;  /* 0x0000008002037824 */ /* 0x000fc600078e00ff */
[----:B------:R-:W-:Y:S01]  /*0580*/  SGXT.U32 R0, R0, 0x1 ;  /* 0x000000010000781a */ /* 0x000fe20000000000 */
[C---:B------:R-:W-:Y:S01]  /*0590*/  IMAD.IADD R128, R3.reuse, 0x1, R4 ;  /* 0x0000000103807824 */ /* 0x040fe200078e0204 */
[----:B------:R0:W-:Y:S01]  /*05a0*/  STL [R1+0xe8], R16 ;  /* 0x0000e81001007387 */ /* 0x0001e20000100800 */
[C---:B------:R-:W-:Y:S01]  /*05b0*/  IMAD.IADD R159, R3.reuse, 0x1, R6 ;  /* 0x00000001039f7824 */ /* 0x040fe200078e0206 */
[C---:B------:R-:W-:Y:S01]  /*05c0*/  LOP3.LUT R18, R3.reuse, R0, RZ, 0xfc, !PT ;  /* 0x0000000003127212 */ /* 0x040fe200078efcff */
[C---:B------:R-:W-:Y:S01]  /*05d0*/  IMAD.IADD R96, R3.reuse, 0x1, R137 ;  /* 0x0000000103607824 */ /* 0x040fe200078e0289 */
[C-C-:B------:R-:W-:Y:S01]  /*05e0*/  LOP3.LUT R20, R3.reuse, 0x2, R0.reuse, 0xfe, !PT ;  /* 0x0000000203147812 */ /* 0x140fe200078efe00 */
[----:B------:R0:W-:Y:S01]  /*05f0*/  STL [R1+0x8c], R128 ;  /* 0x00008c8001007387 */ /* 0x0001e20000100800 */
[C---:B------:R-:W-:Y:S01]  /*0600*/  LOP3.LUT R22, R3.reuse, 0x4, R0, 0xfe, !PT ;  /* 0x0000000403167812 */ /* 0x040fe200078efe00 */
[C---:B------:R-:W-:Y:S01]  /*0610*/  IMAD.IADD R112, R3.reuse, 0x1, R136 ;  /* 0x0000000103707824 */ /* 0x040fe200078e0288 */
[C-C-:B------:R-:W-:Y:S01]  /*0620*/  LOP3.LUT R88, R3.reuse, 0x6, R0.reuse, 0xfe, !PT ;  /* 0x0000000603587812 */ /* 0x140fe200078efe00 */
[----:B------:R0:W-:Y:S01]  /*0630*/  STL [R1+0x6c], R159 ;  /* 0x00006c9f01007387 */ /* 0x0001e20000100800 */
[----:B------:R-:W-:-:S02]  /*0640*/  LOP3.LUT R90, R3, 0x8, R0, 0xfe, !PT ;  /* 0x00000008035a7812 */ /* 0x000fc400078efe00 */
[C-C-:B------:R-:W-:Y:S01]  /*0650*/  LOP3.LUT R92, R3.reuse, 0xa, R0.reuse, 0xfe, !PT ;  /* 0x0000000a035c7812 */ /* 0x140fe200078efe00 */
[----:B------:R0:W-:Y:S01]  /*0660*/  STL [R1+0x54], R18 ;  /* 0x0000541201007387 */ /* 0x0001e20000100800 */
[C-C-:B------:R-:W-:Y:S02]  /*0670*/  LOP3.LUT R94, R3.reuse, 0xc, R0.reuse, 0xfe, !PT ;  /* 0x0000000c035e7812 */ /* 0x140fe400078efe00 */
[C-C-:B------:R-:W-:Y:S01]  /*0680*/  LOP3.LUT R98, R3.reuse, 0x10, R0.reuse, 0xfe, !PT ;  /* 0x0000001003627812 */ /* 0x140fe200078efe00 */
[----:B------:R0:W-:Y:S01]  /*0690*/  STL [R1+0xe4], R20 ;  /* 0x0000e41401007387 */ /* 0x0001e20000100800 */
[C-C-:B------:R-:W-:Y:S02]  /*06a0*/  LOP3.LUT R100, R3.reuse, 0x12, R0.reuse, 0xfe, !PT ;  /* 0x0000001203647812 */ /* 0x140fe400078efe00 */
        /* <DEDUP_REMOVED lines=21> */
[----:B------:R-:W-:Y:S01]  /*0800*/  LEA.HI R2, R156, R3, RZ, 0x1a ;  /* 0x000000039c027211 */ /* 0x000fe200078fd0ff */
[----:B------:R0:W-:Y:S01]  /*0810*/  STL [R1+0xc4], R100 ;  /* 0x0000c46401007387 */ /* 0x0001e20000100800 */
[C-C-:B------:R-:W-:Y:S02]  /*0820*/  LOP3.LUT R151, R3.reuse, 0x34, R0.reuse, 0xfe, !PT ;  /* 0x0000003403977812 */ /* 0x140fe400078efe00 */
[C-C-:B------:R-:W-:Y:S01]  /*0830*/  LOP3.LUT R153, R3.reuse, 0x36, R0.reuse, 0xfe, !PT ;  /* 0x0000003603997812 */ /* 0x140fe200078efe00 */
[----:B------:R0:W-:Y:S01]  /*0840*/  STL [R1+0xc0], R102 ;  /* 0x0000c06601007387 */ /* 0x0001e20000100800 */
[C-C-:B------:R-:W-:Y:S01]  /*0850*/  LOP3.LUT R155, R3.reuse, 0x38, R0.reuse, 0xfe, !PT ;  /* 0x00000038039b7812 */ /* 0x140fe200078efe00 */
[C---:B------:R-:W-:Y:S01]  /*0860*/  VIADD R167, R2.reuse, 0x4e ;  /* 0x0000004e02a77836 */ /* 0x040fe20000000000 */
[C-C-:B------:R-:W-:Y:S01]  /*0870*/  LOP3.LUT R157, R3.reuse, 0x3a, R0.reuse, 0xfe, !PT ;  /* 0x0000003a039d7812 */ /* 0x140fe200078efe00 */
[----:B------:R0:W-:Y:S01]  /*0880*/  STL [R1+0xbc], R104 ;  /* 0x0000bc6801007387 */ /* 0x0001e20000100800 */
[----:B------:R-:W-:Y:S01]  /*0890*/  LOP3.LUT R158, R3, 0x3c, R0, 0xfe, !PT ;  /* 0x0000003c039e7812 */ /* 0x000fe200078efe00 */
[----:B------:R-:W-:Y:S01]  /*08a0*/  VIADD R180, R2, 0x5e ;  /* 0x0000005e02b47836 */ /* 0x000fe20000000000 */
[----:B------:R-:W-:Y:S01]  /*08b0*/  LOP3.LUT R160, R18, 0x40, RZ, 0xfc, !PT ;  /* 0x0000004012a07812 */ /* 0x000fe200078efcff */
[----:B------:R0:W-:Y:S01]  /*08c0*/  STL [R1+0xb8], R106 ;  /* 0x0000b86a01007387 */ /* 0x0001e20000100800 */
[----:B------:R-:W-:Y:S01]  /*08d0*/  VIADD R189, R2, 0x6e ;  /* 0x0000006e02bd7836 */ /* 0x000fe20000000000 */
[----:B------:R-:W-:Y:S01]  /*08e0*/  LOP3.LUT R161, R18, 0x42, RZ, 0xfc, !PT ;  /* 0x0000004212a17812 */ /* 0x000fe200078efcff */
[----:B------:R-:W-:Y:S01]  /*08f0*/  VIADD R197, R2, 0x7e ;  /* 0x0000007e02c57836 */ /* 0x000fe20000000000 */
[----:B------:R0:W-:Y:S01]  /*0900*/  STL [R1+0xb4], R108 ;  /* 0x0000b46c01007387 */ /* 0x0001e20000100800 */
[----:B------:R-:W-:-:S02]  /*0910*/  LOP3.LUT R162, R18, 0x44, RZ, 0xfc, !PT ;  /* 0x0000004412a27812 */ /* 0x000fc400078efcff */
[C---:B------:R-:W-:Y:S01]  /*0920*/  LOP3.LUT R163, R18.reuse, 0x46, RZ, 0xfc, !PT ;  /* 0x0000004612a37812 */ /* 0x040fe200078efcff */
[----:B------:R0:W-:Y:S01]  /*0930*/  STL [R1+0xb0], R110 ;  /* 0x0000b06e01007387 */ /* 0x0001e20000100800 */
[C---:B------:R-:W-:Y:S02]  /*0940*/  LOP3.LUT R164, R18.reuse, 0x48, RZ, 0xfc, !PT ;  /* 0x0000004812a47812 */ /* 0x040fe400078efcff */
[C---:B------:R-:W-:Y:S01]  /*0950*/  LOP3.LUT R165, R18.reuse, 0x4a, RZ, 0xfc, !PT ;  /* 0x0000004a12a57812 */ /* 0x040fe200078efcff */
[----:B------:R0:W-:Y:S01]  /*0960*/  STL [R1+0xac], R112 ;  /* 0x0000ac7001007387 */ /* 0x0001e20000100800 */
[C---:B------:R-:W-:Y:S02]  /*0970*/  LOP3.LUT R166, R18.reuse, 0x4c, RZ, 0xfc, !PT ;  /* 0x0000004c12a67812 */ /* 0x040fe400078efcff */
[C---:B------:R-:W-:Y:S01]  /*0980*/  LOP3.LUT R168, R18.reuse, 0x50, RZ, 0xfc, !PT ;  /* 0x0000005012a87812 */ /* 0x040fe200078efcff */
        /* <DEDUP_REMOVED lines=29> */
[----:B------:R-:W-:Y:S01]  /*0b60*/  LOP3.LUT R196, R18, 0x7c, RZ, 0xfc, !PT ;  /* 0x0000007c12c47812 */ /* 0x000fe200078efcff */
        /* <DEDUP_REMOVED lines=40> */
[----:B------:R-:W-:-:S03]  /*0df0*/  LOP3.LUT R76, R0, 0x3c, RZ, 0xfc, !PT ;  /* 0x0000003c004c7812 */ /* 0x000fc600078efcff */
[----:B------:R0:W-:Y:S04]  /*0e00*/  STL [R1+0x140], R166 ;  /* 0x000140a601007387 */ /* 0x0001e80000100800 */
        /* <DEDUP_REMOVED lines=20> */
[----:B------:R0:W-:Y:S01]  /*0f50*/  STL [R1+0xec], R196 ;  /* 0x0000ecc401007387 */ /* 0x0001e20000100800 */
[----:B------:R-:W-:Y:S05]  /*0f60*/  @P0 BRA `(.L_x_0) ;  /* 0x00000000008c0947 */ /* 0x000fea0003800000 */
[----:B------:R-:W-:Y:S01]  /*0f70*/  IMAD.SHL.U32 R0, R156, 0x8, RZ ;  /* 0x000000089c007824 */ /* 0x000fe200078e00ff */
[----:B------:R-:W-:Y:S02]  /*0f80*/  CS2R R24, SRZ ;  /* 0x0000000000187805 */ /* 0x000fe4000001ff00 */
[----:B------:R-:W-:Y:S02]  /*0f90*/  CS2R R26, SRZ ;  /* 0x00000000001a7805 */ /* 0x000fe4000001ff00 */
[----:B------:R-:W-:Y:S02]  /*0fa0*/  CS2R R28, SRZ ;  /* 0x00000000001c7805 */ /* 0x000fe4000001ff00 */
[----:B------:R-:W-:Y:S01]  /*0fb0*/  CS2R R30, SRZ ;  /* 0x00000000001e7805 */ /* 0x000fe2000001ff00 */
[----:B------:R1:W-:Y:S01]  /*0fc0*/  STL [R1+0x158], R0 ;  /* 0x0001580001007387 */ /* 0x0003e20000100800 */
[----:B------:R-:W-:Y:S02]  /*0fd0*/  CS2R R32, SRZ ;  /* 0x0000000000207805 */ /* 0x000fe4000001ff00 */
[----:B------:R-:W-:-:S02]  /*0fe0*/  CS2R R34, SRZ ;  /* 0x0000000000227805 */ /* 0x000fc4000001ff00 */
[----:B------:R-:W-:Y:S02]  /*0ff0*/  CS2R R36, SRZ ;  /* 0x0000000000247805 */ /* 0x000fe4000001ff00 */
[----:B------:R-:W-:Y:S02]  /*1000*/  CS2R R38, SRZ ;  /* 0x0000000000267805 */ /* 0x000fe4000001ff00 */
[----:B------:R-:W-:Y:S02]  /*1010*/  CS2R R40, SRZ ;  /* 0x0000000000287805 */ /* 0x000fe4000001ff00 */
[----:B------:R-:W-:Y:S02]  /*1020*/  CS2R R42, SRZ ;  /* 0x00000000002a7805 */ /* 0x000fe4000001ff00 */
        /* <DEDUP_REMOVED lines=21> */
[----:B------:R-:W-:Y:S01]  /*1180*/  CS2R R86, SRZ ;  /* 0x0000000000567805 */ /* 0x000fe2000001ff00 */
[----:B-1----:R-:W-:Y:S06]  /*1190*/  BRA `(.L_x_1) ;  /* 0x0000007c007c7947 */ /* 0x002fec0003800000 */
.L_x_0:
[----:B------:R-:W-:Y:S01]  /*11a0*/  IABS R2, R49 ;  /* 0x0000003100027213 */ /* 0x000fe20000000000 */
[----:B------:R-:W-:Y:S01]  /*11b0*/  ULDC UR4, c[0x0][0x240] ;  /* 0x0000900000047ab9 */ /* 0x000fe20000000800 */
[----:B------:R-:W-:Y:S01]  /*11c0*/  IABS R3, R48 ;  /* 0x0000003000037213 */ /* 0x000fe20000000000 */
[----:B------:R-:W-:Y:S01]  /*11d0*/  ULDC.64 UR8, c[0x0][0x218] ;  /* 0x0000860000087ab9 */ /* 0x000fe20000000a00 */
[----:B------:R-:W1:Y:S01]  /*11e0*/  I2F.RP R4, R2 ;  /* 0x0000000200047306 */ /* 0x000e620000209400 */
[----:B------:R-:W-:Y:S01]  /*11f0*/  IABS R12, R197 ;  /* 0x000000c5000c7213 */ /* 0x000fe20000000000 */
[----:B------:R-:W-:Y:S01]  /*1200*/  ULDC UR5, c[0x0][0x234] ;  /* 0x00008d0000057ab9 */ /* 0x000fe20000000800 */
[----:B------:R-:W-:Y:S01]  /*1210*/  IABS R13, R196 ;  /* 0x000000c4000d7213 */ /* 0x000fe20000000000 */
[----:B------:R-:W-:Y:S01]  /*1220*/  ULDC UR15, c[0x0][0x238] ;  /* 0x00008e00000f7ab9 */ /* 0x000fe20000000800 */
[----:B------:R-:W-:Y:S01]  /*1230*/  IABS R15, R195 ;  /* 0x000000c3000f7213 */ /* 0x000fe20000000000 */
[----:B------:R-:W-:Y:S01]  /*1240*/  ULDC.64 UR6, c[0x0][0x210] ;  /* 0x0000840000067ab9 */ /* 0x000fe20000000a00 */
[----:B------:R-:W-:Y:S01]  /*1250*/  IABS R19, R192 ;  /* 0x000000c000137213 */ /* 0x000fe20000000000 */
[----:B------:R-:W2:Y:S01]  /*1260*/  I2F.RP R10, R3 ;  /* 0x00000003000a7306 */ /* 0x000ea20000209400 */
[----:B------:R-:W-:Y:S01]  /*1270*/  IABS R21, R191 ;  /* 0x000000bf00157213 */ /* 0x000fe20000000000 */
[----:B------:R-:W-:Y:S01]  /*1280*/  IMAD R130, R130, UR15, RZ ;  /* 0x0000000f82827c24 */ /* 0x000fe2000f8e02ff */
[----:B------:R-:W-:Y:S01]  /*1290*/  IABS R23, R190 ;  /* 0x000000be00177213 */ /* 0x000fe20000000000 */
[----:B------:R-:W-:Y:S01]  /*12a0*/  IMAD R130, R133, UR15, RZ ;  /* 0x0000000f85827c24 */ /* 0x000fe2000f8e02ff */
[----:B------:R-:W-:Y:S01]  /*12b0*/  IABS R25, R189 ;  /* 0x000000bd00197213 */ /* 0x000fe20000000000 */
[----:B------:R-:W-:Y:S01]  /*12c0*/  IMAD R130, R135, UR15, RZ ;  /* 0x0000000f87827c24 */ /* 0x000fe2000f8e02ff */
[----:B------:R-:W-:Y:S01]  /*12d0*/  IABS R27, R188 ;  /* 0x000000bc001b7213 */ /* 0x000fe20000000000 */
[----:B-1----:R-:W1:Y:S01]  /*12e0*/  MUFU.RCP R4, R4 ;  /* 0x0000000400047308 */ /* 0x002e620000001000 */
[----:B------:R-:W-:Y:S01]  /*12f0*/  IABS R29, R187 ;  /* 0x000000bb001d7213 */ /* 0x000fe20000000000 */
[----:B------:R-:W-:Y:S01]  /*1300*/  IMAD R130, R0, UR15, RZ ;  /* 0x0000000f00827c24 */ /* 0x000fe2000f8e02ff */
[----:B------:R-:W-:Y:S01]  /*1310*/  IABS R31, R186 ;  /* 0x000000ba001f7213 */ /* 0x000fe20000000000 */
[----:B------:R-:W-:Y:S01]  /*1320*/  IMAD R130, R150, UR15, RZ ;  /* 0x0000000f96827c24 */ /* 0x000fe2000f8e02ff */
[----:B------:R-:W-:Y:S01]  /*1330*/  IABS R33, R185 ;  /* 0x000000b900217213 */ /* 0x000fe20000000000 */
[----:B------:R-:W-:Y:S01]  /*1340*/  ULDC UR13, c[0x0][0x23c] ;  /* 0x00008f00000d7ab9 */ /* 0x000fe20000000800 */
[----:B------:R-:W-:Y:S01]  /*1350*/  IABS R35, R184 ;  /* 0x000000b800237213 */ /* 0x000fe20000000000 */
[----:B--2---:R-:W2:Y:S01]  /*1360*/  MUFU.RCP R10, R10 ;  /* 0x0000000a000a7308 */ /* 0x004ea20000001000 */
[----:B------:R-:W-:Y:S01]  /*1370*/  IABS R37, R183 ;  /* 0x000000b700257213 */ /* 0x000fe20000000000 */
[----:B------:R-:W-:Y:S01]  /*1380*/  IMAD R130, R144, UR15, RZ ;  /* 0x0000000f90827c24 */ /* 0x000fe2000f8e02ff */
[----:B------:R-:W-:Y:S01]  /*1390*/  IABS R39, R182 ;  /* 0x000000b600277213 */ /* 0x000fe20000000000 */
[----:B------:R-:W-:Y:S01]  /*13a0*/  IMAD R130, R138, UR15, RZ ;  /* 0x0000000f8a827c24 */ /* 0x000fe2000f8e02ff */
[----:B------:R-:W-:Y:S01]  /*13b0*/  IABS R41, R180 ;  /* 0x000000b400297213 */ /* 0x000fe20000000000 */
[----:B------:R-:W-:Y:S01]  /*13c0*/  ULDC UR18, c[0x0][0x238] ;  /* 0x00008e0000127ab9 */ /* 0x000fe20000000800 */
[----:B------:R-:W-:Y:S01]  /*13d0*/  IABS R43, R178 ;  /* 0x000000b2002b7213 */ /* 0x000fe20000000000 */
[----:B------:R-:W-:Y:S01]  /*13e0*/  USHF.L.U32 UR13, UR13, 0x6, URZ ;  /* 0x000000060d0d7899 */ /* 0x000fe2000800063f */
[----:B-1----:R-:W-:Y:S01]  /*13f0*/  VIADD R6, R4, 0xffffffe ;  /* 0x0ffffffe04067836 */ /* 0x002fe20000000000 */
[----:B------:R-:W-:-:S02]  /*1400*/  IABS R45, R176 ;  /* 0x000000b0002d7213 */ /* 0x000fc40000000000 */
[----:B------:R-:W-:Y:S01]  /*1410*/  IABS R47, R174 ;  /* 0x000000ae002f7213 */ /* 0x000fe20000000000 */
[----:B------:R1:W3:Y:S01]  /*1420*/  F2I.FTZ.U32.TRUNC.NTZ R7, R6 ;  /* 0x0000000600077305 */ /* 0x0002e2000021f000 */
[----:B------:R-:W-:Y:S02]  /*1430*/  IABS R51, R172 ;  /* 0x000000ac00337213 */ /* 0x000fe40000000000 */
[----:B------:R-:W-:Y:S01]  /*1440*/  IABS R53, R170 ;  /* 0x000000aa00357213 */ /* 0x000fe20000000000 */
[----:B--2---:R-:W-:Y:S01]  /*1450*/  VIADD R8, R10, 0xffffffe ;  /* 0x0ffffffe0a087836 */ /* 0x004fe20000000000 */
[----:B------:R-:W-:Y:S02]  /*1460*/  IABS R55, R169 ;  /* 0x000000a900377213 */ /* 0x000fe40000000000 */
[----:B------:R-:W-:Y:S01]  /*1470*/  IABS R57, R168 ;  /* 0x000000a800397213 */ /* 0x000fe20000000000 */
[----:B------:R-:W2:Y:S01]  /*1480*/  F2I.FTZ.U32.TRUNC.NTZ R9, R8 ;  /* 0x0000000800097305 */ /* 0x000ea2000021f000 */
[----:B-1----:R-:W-:Y:S01]  /*1490*/  IMAD.MOV.U32 R6, RZ, RZ, RZ ;  /* 0x000000ffff067224 */ /* 0x002fe200078e00ff */
[----:B------:R-:W-:-:S02]  /*14a0*/  IABS R59, R167 ;  /* 0x000000a7003b7213 */ /* 0x000fc40000000000 */
[----:B------:R-:W-:Y:S02]  /*14b0*/  IABS R61, R166 ;  /* 0x000000a6003d7213 */ /* 0x000fe40000000000 */
[----:B------:R-:W-:Y:S01]  /*14c0*/  IABS R63, R165 ;  /* 0x000000a5003f7213 */ /* 0x000fe20000000000 */
[--C-:B---3--:R-:W-:Y:S01]  /*14d0*/  IMAD.MOV R11, RZ, RZ, -R7.reuse ;  /* 0x000000ffff0b7224 */ /* 0x108fe200078e0a07 */
[----:B------:R-:W-:Y:S02]  /*14e0*/  IABS R65, R164 ;  /* 0x000000a400417213 */ /* 0x000fe40000000000 */
[----:B------:R-:W-:Y:S01]  /*14f0*/  IABS R67, R163 ;  /* 0x000000a300437213 */ /* 0x000fe20000000000 */
[----:B------:R-:W-:Y:S01]  /*1500*/  IMAD R11, R11, R2, RZ ;  /* 0x000000020b0b7224 */ /* 0x000fe200078e02ff */
[----:B------:R-:W-:Y:S02]  /*1510*/  IABS R69, R162 ;  /* 0x000000a200457213 */ /* 0x000fe40000000000 */
[----:B------:R-:W-:Y:S01]  /*1520*/  IABS R71, R161 ;  /* 0x000000a100477213 */ /* 0x000fe20000000000 */
[----:B------:R-:W-:Y:S01]  /*1530*/  IMAD.HI.U32 R4, R7, R11, R6 ;  /* 0x0000000b07047227 */ /* 0x000fe200078e0006 */
[----:B------:R-:W-:-:S02]  /*1540*/  IABS R73, R160 ;  /* 0x000000a000497213 */ /* 0x000fc40000000000 */
[----:B------:R-:W-:Y:S01]  /*1550*/  IABS R75, R159 ;  /* 0x0000009f004b7213 */ /* 0x000fe20000000000 */
[----:B------:R-:W-:Y:S01]  /*1560*/  IMAD.MOV.U32 R11, RZ, RZ, R12 ;  /* 0x000000ffff0b7224 */ /* 0x000fe200078e000c */
[----:B------:R-:W-:Y:S01]  /*1570*/  IABS R89, R158 ;  /* 0x0000009e00597213 */ /* 0x000fe20000000000 */
[----:B--2---:R-:W-:Y:S01]  /*1580*/  IMAD.MOV R8, RZ, RZ, -R9 ;  /* 0x000000ffff087224 */ /* 0x004fe200078e0a09 */
[----:B------:R-:W-:Y:S01]  /*1590*/  IABS R91, R157 ;  /* 0x0000009d005b7213 */ /* 0x000fe20000000000 */
[----:B------:R-:W-:Y:S01]  /*15a0*/  IMAD.HI.U32 R6, R4, R11, RZ ;  /* 0x0000000b04067227 */ /* 0x000fe200078e00ff */
[----:B------:R-:W-:Y:S02]  /*15b0*/  IABS R93, R155 ;  /* 0x0000009b005d7213 */ /* 0x000fe40000000000 */
[----:B------:R-:W-:Y:S01]  /*15c0*/  IABS R95, R153 ;  /* 0x00000099005f7213 */ /* 0x000fe20000000000 */
[----:B------:R-:W-:Y:S01]  /*15d0*/  IMAD R17, R8, R3, RZ ;  /* 0x0000000308117224 */ /* 0x000fe200078e02ff */
[----:B------:R-:W-:Y:S01]  /*15e0*/  IABS R97, R151 ;  /* 0x0000009700617213 */ /* 0x000fe20000000000 */
[----:B------:R-:W-:Y:S01]  /*15f0*/  IMAD.MOV.U32 R8, RZ, RZ, RZ ;  /* 0x000000ffff087224 */ /* 0x000fe200078e00ff */
[----:B------:R-:W-:Y:S01]  /*1600*/  IABS R99, R149 ;  /* 0x0000009500637213 */ /* 0x000fe20000000000 */
[----:B------:R-:W-:Y:S01]  /*1610*/  IMAD.HI.U32 R7, R4, R13, RZ ;  /* 0x0000000d04077227 */ /* 0x000fe200078e00ff */
[----:B------:R-:W-:-:S02]  /*1620*/  IABS R101, R147 ;  /* 0x0000009300657213 */ /* 0x000fc40000000000 */
[----:B------:R-:W-:Y:S01]  /*1630*/  IABS R103, R128 ;  /* 0x0000008000677213 */ /* 0x000fe20000000000 */
[----:B------:R-:W-:Y:S01]  /*1640*/  IMAD.MOV R10, RZ, RZ, -R6 ;  /* 0x000000ffff0a7224 */ /* 0x000fe200078e0a06 */
[----:B------:R-:W-:Y:S01]  /*1650*/  IABS R105, R126 ;  /* 0x0000007e00697213 */ /* 0x000fe20000000000 */
[----:B------:R-:W-:Y:S01]  /*1660*/  IMAD.HI.U32 R6, R9, R17, R8 ;  /* 0x0000001109067227 */ /* 0x000fe200078e0008 */
[----:B------:R-:W-:Y:S02]  /*1670*/  IABS R17, R193 ;  /* 0x000000c100117213 */ /* 0x000fe40000000000 */
[----:B------:R-:W-:Y:S01]  /*1680*/  IABS R107, R124 ;  /* 0x0000007c006b7213 */ /* 0x000fe20000000000 */
[----:B------:R-:W-:Y:S01]  /*1690*/  IMAD.MOV R9, RZ, RZ, -R7 ;  /* 0x000000ffff097224 */ /* 0x000fe200078e0a07 */
[----:B------:R-:W-:Y:S01]  /*16a0*/  IABS R109, R122 ;  /* 0x0000007a006d7213 */ /* 0x000fe20000000000 */
[----:B------:R-:W-:Y:S01]  /*16b0*/  IMAD R7, R2, R10, R11 ;  /* 0x0000000a02077224 */ /* 0x000fe200078e020b */
[----:B------:R-:W-:Y:S01]  /*16c0*/  IABS R10, R194 ;  /* 0x000000c2000a7213 */ /* 0x000fe20000000000 */
[----:B------:R-:W-:Y:S01]  /*16d0*/  IMAD.HI.U32 R8, R4, R15, RZ ;  /* 0x0000000f04087227 */ /* 0x000fe200078e00ff */
[----:B------:R-:W-:-:S02]  /*16e0*/  IABS R111, R120 ;  /* 0x00000078006f7213 */ /* 0x000fc40000000000 */
[----:B------:R-:W-:Y:S01]  /*16f0*/  IABS R113, R118 ;  /* 0x0000007600717213 */ /* 0x000fe20000000000 */
[----:B------:R-:W-:Y:S01]  /*1700*/  IMAD.MOV R8, RZ, RZ, -R8 ;  /* 0x000000ffff087224 */ /* 0x000fe200078e0a08 */
[----:B------:R-:W-:Y:S01]  /*1710*/  IABS R115, R116 ;  /* 0x0000007400737213 */ /* 0x000fe20000000000 */
[----:B------:R-:W-:Y:S01]  /*1720*/  IMAD R9, R2, R9, R13 ;  /* 0x0000000902097224 */ /* 0x000fe200078e020d */
[----:B------:R-:W-:Y:S01]  /*1730*/  IABS R117, R114 ;  /* 0x0000007200757213 */ /* 0x000fe20000000000 */
[----:B------:R-:W-:Y:S01]  /*1740*/  IMAD.MOV.U32 R13, RZ, RZ, R10 ;  /* 0x000000ffff0d7224 */ /* 0x000fe200078e000a */
[----:B------:R-:W-:Y:S01]  /*1750*/  IABS R119, R112 ;  /* 0x0000007000777213 */ /* 0x000fe20000000000 */
[----:B------:R-:W-:Y:S01]  /*1760*/  IMAD.HI.U32 R10, R4, R17, RZ ;  /* 0x00000011040a7227 */ /* 0x000fe200078e00ff */
[----:B------:R-:W-:Y:S02]  /*1770*/  IABS R121, R110 ;  /* 0x0000006e00797213 */ /* 0x000fe40000000000 */
        /* <DEDUP_REMOVED lines=8> */
[C---:B------:R-:W-:Y:S01]  /*1800*/  IMAD.HI.U32 R12, R4.reuse, R19, RZ ;  /* 0x00000013040c7227 */ /* 0x040fe200078e00ff */
[----:B------:R-:W-:Y:S02]  /*1810*/  IABS R141, R98 ;  /* 0x00000062008d7213 */ /* 0x000fe40000000000 */
[----:B------:R-:W-:Y:S01]  /*1820*/  IABS R143, R96 ;  /* 0x00000060008f7213 */ /* 0x000fe20000000000 */
[----:B------:R-:W-:Y:S01]  /*1830*/  IMAD.MOV R14, RZ, RZ, -R8 ;  /* 0x000000ffff0e7224 */ /* 0x000fe200078e0a08 */
[----:B------:R-:W-:Y:S01]  /*1840*/  IABS R145, R94 ;  /* 0x0000005e00917213 */ /* 0x000fe20000000000 */
[----:B------:R-:W-:Y:S01]  /*1850*/  IMAD.HI.U32 R8, R4, R21, RZ ;  /* 0x0000001504087227 */ /* 0x000fe200078e00ff */
[----:B------:R-:W-:-:S02]  /*1860*/  IABS R181, R18 ;  /* 0x0000001200b57213 */ /* 0x000fc40000000000 */
[C---:B------:R-:W-:Y:S01]  /*1870*/  ISETP.GT.U32.AND P1, PT, R2.reuse, R7, PT ;  /* 0x000000070200720c */ /* 0x040fe20003f24070 */
[C---:B------:R-:W-:Y:S01]  /*1880*/  IMAD R15, R2.reuse, R10, R17 ;  /* 0x0000000a020f7224 */ /* 0x040fe200078e0211 */
[----:B------:R-:W-:Y:S01]  /*1890*/  ISETP.GT.U32.AND P0, PT, R2, R9, PT ;  /* 0x000000090200720c */ /* 0x000fe20003f04070 */
[----:B------:R-:W-:Y:S01]  /*18a0*/  IMAD.HI.U32 R10, R4, R23, RZ ;  /* 0x00000017040a7227 */ /* 0x000fe200078e00ff */
[C---:B------:R-:W-:Y:S02]  /*18b0*/  ISETP.GT.U32.AND P4, PT, R2.reuse, R11, PT ;  /* 0x0000000b0200720c */ /* 0x040fe40003f84070 */
[C---:B------:R-:W-:Y:S01]  /*18c0*/  ISETP.GT.U32.AND P5, PT, R2.reuse, R15, PT ;  /* 0x0000000f0200720c */ /* 0x040fe20003fa4070 */
[----:B------:R-:W-:Y:S01]  /*18d0*/  IMAD.MOV R12, RZ, RZ, -R12 ;  /* 0x000000ffff0c7224 */ /* 0x000fe200078e0a0c */
[----:B------:R-:W-:Y:S01]  /*18e0*/  IABS R171, R92 ;  /* 0x0000005c00ab7213 */ /* 0x000fe20000000000 */
[----:B------:R-:W-:Y:S01]  /*18f0*/  IMAD.MOV R8, RZ, RZ, -R8 ;  /* 0x000000ffff087224 */ /* 0x000fe200078e0a08 */
[----:B------:R-:W-:Y:S01]  /*1900*/  IABS R173, R90 ;  /* 0x0000005a00ad7213 */ /* 0x000fe20000000000 */
[----:B------:R-:W-:Y:S01]  /*1910*/  IMAD.MOV R10, RZ, RZ, -R10 ;  /* 0x000000ffff0a7224 */ /* 0x000fe200078e0a0a */
[----:B------:R-:W-:Y:S01]  /*1920*/  IABS R175, R88 ;  /* 0x0000005800af7213 */ /* 0x000fe20000000000 */
[C---:B------:R-:W-:Y:S01]  /*1930*/  IMAD R17, R2.reuse, R12, R19 ;  /* 0x0000000c02117224 */ /* 0x040fe200078e0213 */
[----:B------:R-:W-:Y:S01]  /*1940*/  IABS R177, R22 ;  /* 0x0000001600b17213 */ /* 0x000fe20000000000 */
[C---:B------:R-:W-:Y:S01]  /*1950*/  IMAD R19, R2.reuse, R8, R21 ;  /* 0x0000000802137224 */ /* 0x040fe200078e0215 */
[----:B------:R-:W-:Y:S01]  /*1960*/  IABS R179, R20 ;  /* 0x0000001400b37213 */ /* 0x000fe20000000000 */
[C---:B------:R-:W-:Y:S01]  /*1970*/  IMAD R21, R2.reuse, R10, R23 ;  /* 0x0000000a02157224 */ /* 0x040fe200078e0217 */
[----:B------:R-:W-:Y:S01]  /*1980*/  ISETP.GT.U32.AND P6, PT, R2, R17, PT ;  /* 0x000000110200720c */ /* 0x000fe20003fc4070 */
[----:B------:R-:W-:-:S04]  /*1990*/  IMAD.HI.U32 R8, R4, R25, RZ ;  /* 0x0000001904087227 */ /* 0x000fc800078e00ff */
[----:B------:R-:W-:-:S04]  /*19a0*/  IMAD.HI.U32 R10, R4, R27, RZ ;  /* 0x0000001b040a7227 */ /* 0x000fc800078e00ff */
[----:B------:R-:W-:Y:S02]  /*19b0*/  IMAD.MOV R23, RZ, RZ, -R8 ;  /* 0x000000ffff177224 */ /* 0x000fe400078e0a08 */
[----:B------:R-:W-:Y:S02]  /*19c0*/  IMAD.MOV R10, RZ, RZ, -R10 ;  /* 0x000000ffff0a7224 */ /* 0x000fe400078e0a0a */
[----:B------:R-:W-:-:S04]  /*19d0*/  IMAD.HI.U32 R12, R4, R29, RZ ;  /* 0x0000001d040c7227 */ /* 0x000fc800078e00ff */
[----:B------:R-:W-:Y:S02]  /*19e0*/  IMAD R23, R2, R23, R25 ;  /* 0x0000001702177224 */ /* 0x000fe400078e0219 */
[----:B------:R-:W-:-:S04]  /*19f0*/  IMAD.HI.U32 R8, R4, R31, RZ ;  /* 0x0000001f04087227 */ /* 0x000fc800078e00ff */
[----:B------:R-:W-:Y:S02]  /*1a00*/  IMAD R25, R2, R10, R27 ;  /* 0x0000000a02197224 */ /* 0x000fe400078e021b */
[----:B------:R-:W-:-:S04]  /*1a10*/  IMAD.HI.U32 R10, R4, R33, RZ ;  /* 0x00000021040a7227 */ /* 0x000fc800078e00ff */
[----:B------:R-:W-:Y:S02]  /*1a20*/  IMAD.MOV R12, RZ, RZ, -R12 ;  /* 0x000000ffff0c7224 */ /* 0x000fe400078e0a0c */
[----:B------:R-:W-:Y:S02]  /*1a30*/  IMAD.MOV R8, RZ, RZ, -R8 ;  /* 0x000000ffff087224 */ /* 0x000fe400078e0a08 */
[----:B------:R-:W-:Y:S02]  /*1a40*/  IMAD.MOV R10, RZ, RZ, -R10 ;  /* 0x000000ffff0a7224 */ /* 0x000fe400078e0a0a */
[C---:B------:R-:W-:Y:S02]  /*1a50*/  IMAD R27, R2.reuse, R12, R29 ;  /* 0x0000000c021b7224 */ /* 0x040fe400078e021d */
[C---:B------:R-:W-:Y:S02]  /*1a60*/  IMAD R29, R2.reuse, R8, R31 ;  /* 0x00000008021d7224 */ /* 0x040fe400078e021f */
[----:B------:R-:W-:-:S02]  /*1a70*/  IMAD R31, R2, R10, R33 ;  /* 0x0000000a021f7224 */ /* 0x000fc400078e0221 */
        /* <DEDUP_REMOVED lines=136> */
[C---:B------:R-:W-:Y:S02]  /*2300*/  IMAD R13, R2.reuse, R14, R13 ;  /* 0x0000000e020d7224 */ /* 0x040fe400078e020d */
[----:B------:R-:W-:Y:S02]  /*2310*/  IMAD.MOV R14, RZ, RZ, -R10 ;  /* 0x000000ffff0e7224 */ /* 0x000fe400078e0a0a */
[--C-:B------:R-:W-:Y:S01]  /*2320*/  @!P1 IMAD.IADD R7, R7, 0x1, -R2.reuse ;  /* 0x0000000107079824 */ /* 0x100fe200078e0a02 */
[C---:B------:R-:W-:Y:S01]  /*2330*/  ISETP.GT.U32.AND P3, PT, R2.reuse, R13, PT ;  /* 0x0000000d0200720c */ /* 0x040fe20003f64070 */
[C---:B------:R-:W-:Y:S01]  /*2340*/  IMAD R181, R2.reuse, R14, R181 ;  /* 0x0000000e02b57224 */ /* 0x040fe200078e02b5 */
[C---:B------:R-:W-:Y:S01]  /*2350*/  ISETP.GT.U32.AND P1, PT, R2.reuse, R21, PT ;  /* 0x000000150200720c */ /* 0x040fe20003f24070 */
[--C-:B------:R-:W-:Y:S01]  /*2360*/  @!P0 IMAD.IADD R9, R9, 0x1, -R2.reuse ;  /* 0x0000000109098824 */ /* 0x100fe200078e0a02 */
[C---:B------:R-:W-:Y:S01]  /*2370*/  ISETP.GT.U32.AND P0, PT, R2.reuse, R23, PT ;  /* 0x000000170200720c */ /* 0x040fe20003f04070 */
[--C-:B------:R-:W-:Y:S01]  /*2380*/  @!P5 IMAD.IADD R15, R15, 0x1, -R2.reuse ;  /* 0x000000010f0fd824 */ /* 0x100fe200078e0a02 */
[C---:B------:R-:W-:Y:S01]  /*2390*/  ISETP.GT.U32.AND P2, PT, R2.reuse, R181, PT ;  /* 0x000000b50200720c */ /* 0x040fe20003f44070 */
[--C-:B------:R-:W-:Y:S01]  /*23a0*/  @!P4 IMAD.IADD R11, R11, 0x1, -R2.reuse ;  /* 0x000000010b0bc824 */ /* 0x100fe200078e0a02 */
[C---:B------:R-:W-:Y:S01]  /*23b0*/  ISETP.GT.U32.AND P5, PT, R2.reuse, R29, PT ;  /* 0x0000001d0200720c */ /* 0x040fe20003fa4070 */
[----:B------:R-:W-:Y:S01]  /*23c0*/  @!P6 IMAD.IADD R17, R17, 0x1, -R2 ;  /* 0x000000011111e824 */ /* 0x000fe200078e0a02 */
[----:B------:R-:W-:Y:S01]  /*23d0*/  ISETP.GT.U32.AND P4, PT, R2, R25, PT ;  /* 0x000000190200720c */ /* 0x000fe20003f84070 */
[----:B------:R-:W-:-:S04]  /*23e0*/  IMAD.HI.U32 R8, R4, R171, RZ ;  /* 0x000000ab04087227 */ /* 0x000fc800078e00ff */
[--C-:B------:R-:W-:Y:S01]  /*23f0*/  @!P3 IMAD.IADD R13, R13, 0x1, -R2.reuse ;  /* 0x000000010d0db824 */ /* 0x100fe200078e0a02 */
[C---:B------:R-:W-:Y:S01]  /*2400*/  ISETP.GT.U32.AND P3, PT, R2.reuse, R27, PT ;  /* 0x0000001b0200720c */ /* 0x040fe20003f64070 */
        /* <DEDUP_REMOVED lines=10> */
[----:B------:R-:W-:Y:S01]  /*24b0*/  IMAD.HI.U32 R10, R4, R173, RZ ;  /* 0x000000ad040a7227 */ /* 0x000fe200078e00ff */
[----:B------:R-:W-:-:S03]  /*24c0*/  ISETP.GT.U32.AND P6, PT, R2, R181, PT ;  /* 0x000000b50200720c */ /* 0x000fc60003fc4070 */
        /* <DEDUP_REMOVED lines=35> */
[----:B------:R-:W-:Y:S01]  /*2700*/  ISETP.GT.U32.AND P0, PT, R2, R53, PT ;  /* 0x000000350200720c */ /* 0x000fe20003f04070 */
[----:B------:R-:W-:-:S02]  /*2710*/  @!P5 IMAD.IADD R45, R45, 0x1, -R2 ;  /* 0x000000012d2dd824 */ /* 0x000fc400078e0a02 */
        /* <DEDUP_REMOVED lines=11> */
[C---:B------:R-:W-:Y:S01]  /*27d0*/  ISETP.GT.U32.AND P5, PT, R2.reuse, R33, PT ;  /* 0x000000210200720c */ /* 0x040fe20003fa4070 */
[----:B------:R-:W-:Y:S01]  /*27e0*/  IMAD.MOV R12, RZ, RZ, -R8 ;  /* 0x000000ffff0c7224 */ /* 0x000fe200078e0a08 */
        /* <DEDUP_REMOVED lines=124> */
[----:B------:R-:W-:-:S04]  /*2fb0*/  IMAD.HI.U32 R4, R4, R179, RZ ;  /* 0x000000b304047227 */ /* 0x000fc800078e00ff */
[--C-:B------:R-:W-:Y:S01]  /*2fc0*/  @!P0 IMAD.IADD R109, R109, 0x1, -R2.reuse ;  /* 0x000000016d6d8824 */ /* 0x100fe200078e0a02 */
[C---:B------:R-:W-:Y:S01]  /*2fd0*/  ISETP.GT.U32.AND P0, PT, R2.reuse, R123, PT ;  /* 0x0000007b0200720c */ /* 0x040fe20003f04070 */
[--C-:B------:R-:W-:Y:S01]  /*2fe0*/  @!P2 IMAD.IADD R111, R111, 0x1, -R2.reuse ;  /* 0x000000016f6fa824 */ /* 0x100fe200078e0a02 */
[C---:B------:R-:W-:Y:S01]  /*2ff0*/  ISETP.GT.U32.AND P2, PT, R2.reuse, R125, PT ;  /* 0x0000007d0200720c */ /* 0x040fe20003f44070 */
[----:B------:R-:W-:Y:S01]  /*3000*/  @!P5 IMAD.IADD R117, R117, 0x1, -R2 ;  /* 0x000000017575d824 */ /* 0x000fe200078e0a02 */
[C---:B------:R-:W-:Y:S01]  /*3010*/  ISETP.GT.U32.AND P5, PT, R2.reuse, R139, PT ;  /* 0x0000008b0200720c */ /* 0x040fe20003fa4070 */
[----:B------:R-:W-:Y:S02]  /*3020*/  IMAD.MOV R4, RZ, RZ, -R4 ;  /* 0x000000ffff047224 */ /* 0x000fe400078e0a04 */
[--C-:B------:R-:W-:Y:S01]  /*3030*/  @!P4 IMAD.IADD R115, R115, 0x1, -R2.reuse ;  /* 0x000000017373c824 */ /* 0x100fe200078e0a02 */
[C---:B------:R-:W-:Y:S01]  /*3040*/  ISETP.GT.U32.AND P4, PT, R2.reuse, R129, PT ;  /* 0x000000810200720c */ /* 0x040fe20003f84070 */
[C---:B------:R-:W-:Y:S01]  /*3050*/  IMAD R179, R2.reuse, R4, R179 ;  /* 0x0000000402b37224 */ /* 0x040fe200078e02b3 */
[----:B------:R-:W-:Y:S01]  /*3060*/  IABS R4, R16 ;  /* 0x0000001000047213 */ /* 0x000fe20000000000 */
[----:B------:R-:W-:Y:S01]  /*3070*/  @!P3 IMAD.IADD R113, R113, 0x1, -R2 ;  /* 0x000000017171b824 */ /* 0x000fe200078e0a02 */
[C---:B------:R-:W-:Y:S01]  /*3080*/  ISETP.GT.U32.AND P3, PT, R2.reuse, R127, PT ;  /* 0x0000007f0200720c */ /* 0x040fe20003f64070 */
[----:B------:R-:W-:-:S02]  /*3090*/  IMAD R171, R2, R12, R171 ;  /* 0x0000000c02ab7224 */ /* 0x000fc400078e02ab */
[C---:B------:R-:W-:Y:S02]  /*30a0*/  IMAD R173, R2.reuse, R14, R173 ;  /* 0x0000000e02ad7224 */ /* 0x040fe400078e02ad */
[--C-:B------:R-:W-:Y:S01]  /*30b0*/  @!P6 IMAD.IADD R103, R103, 0x1, -R2.reuse ;  /* 0x000000016767e824 */ /* 0x100fe200078e0a02 */
[C---:B------:R-:W-:Y:S01]  /*30c0*/  ISETP.GT.U32.AND P6, PT, R2.reuse, R121, PT ;  /* 0x000000790200720c */ /* 0x040fe20003fc4070 */
[----:B------:R-:W-:Y:S01]  /*30d0*/  @!P1 IMAD.IADD R119, R119, 0x1, -R2 ;  /* 0x0000000177779824 */ /* 0x000fe200078e0a02 */
[----:B------:R-:W-:Y:S01]  /*30e0*/  ISETP.GT.U32.AND P1, PT, R2, R141, PT ;  /* 0x0000008d0200720c */ /* 0x000fe20003f24070 */
[----:B------:R-:W-:Y:S02]  /*30f0*/  IMAD.MOV R10, RZ, RZ, -R10 ;  /* 0x000000ffff0a7224 */ /* 0x000fe400078e0a0a */
[----:B------:R-:W-:Y:S02]  /*3100*/  IMAD.MOV R8, RZ, RZ, -R8 ;  /* 0x000000ffff087224 */ /* 0x000fe400078e0a08 */
[----:B------:R-:W-:-:S04]  /*3110*/  IMAD.HI.U32 R6, R6, R4, RZ ;  /* 0x0000000406067227 */ /* 0x000fc800078e00ff */
[--C-:B------:R-:W-:Y:S01]  /*3120*/  @!P0 IMAD.IADD R123, R123, 0x1, -R2.reuse ;  /* 0x000000017b7b8824 */ /* 0x100fe200078e0a02 */
[C---:B------:R-:W-:Y:S01]  /*3130*/  ISETP.GT.U32.AND P0, PT, R2.reuse, R171, PT ;  /* 0x000000ab0200720c */ /* 0x040fe20003f04070 */
[--C-:B------:R-:W-:Y:S01]  /*3140*/  @!P2 IMAD.IADD R125, R125, 0x1, -R2.reuse ;  /* 0x000000017d7da824 */ /* 0x100fe200078e0a02 */
[C---:B------:R-:W-:Y:S01]  /*3150*/  ISETP.GT.U32.AND P2, PT, R2.reuse, R173, PT ;  /* 0x000000ad0200720c */ /* 0x040fe20003f44070 */
[----:B------:R-:W-:Y:S01]  /*3160*/  @!P5 IMAD.IADD R139, R139, 0x1, -R2 ;  /* 0x000000018b8bd824 */ /* 0x000fe200078e0a02 */
[C---:B------:R-:W-:Y:S01]  /*3170*/  ISETP.GT.U32.AND P5, PT, R2.reuse, R179, PT ;  /* 0x000000b30200720c */ /* 0x040fe20003fa4070 */
[C---:B------:R-:W-:Y:S02]  /*3180*/  IMAD R177, R2.reuse, R10, R177 ;  /* 0x0000000a02b17224 */ /* 0x040fe400078e02b1 */
[----:B------:R-:W-:Y:S02]  /*3190*/  IMAD R175, R2, R8, R175 ;  /* 0x0000000802af7224 */ /* 0x000fe400078e02af */
[----:B------:R-:W-:-:S02]  /*31a0*/  IMAD.MOV R6, RZ, RZ, -R6 ;  /* 0x000000ffff067224 */ /* 0x000fc400078e0a06 */
[----:B------:R-:W-:Y:S01]  /*31b0*/  @!P4 IMAD.IADD R129, R129, 0x1, -R2 ;  /* 0x000000018181c824 */ /* 0x000fe200078e0a02 */
[C---:B------:R-:W-:Y:S01]  /*31c0*/  ISETP.GT.U32.AND P4, PT, R2.reuse, R177, PT ;  /* 0x000000b10200720c */ /* 0x040fe20003f84070 */
[----:B------:R-:W-:Y:S01]  /*31d0*/  IMAD R6, R3, R6, R4 ;  /* 0x0000000603067224 */ /* 0x000fe200078e0204 */
[----:B------:R-:W-:Y:S01]  /*31e0*/  SHF.R.S32.HI R4, RZ, 0x1f, R5 ;  /* 0x0000001fff047819 */ /* 0x000fe20000011405 */
[--C-:B------:R-:W-:Y:S01]  /*31f0*/  @!P3 IMAD.IADD R127, R127, 0x1, -R2.reuse ;  /* 0x000000017f7fb824 */ /* 0x100fe200078e0a02 */
[C---:B------:R-:W-:Y:S01]  /*3200*/  ISETP.GT.U32.AND P3, PT, R2.reuse, R175, PT ;  /* 0x000000af0200720c */ /* 0x040fe20003f64070 */
[--C-:B------:R-:W-:Y:S01]  /*3210*/  @!P6 IMAD.IADD R121, R121, 0x1, -R2.reuse ;  /* 0x000000017979e824 */ /* 0x100fe200078e0a02 */
[C---:B------:R-:W-:Y:S01]  /*3220*/  ISETP.GT.U32.AND P6, PT, R2.reuse, R143, PT ;  /* 0x0000008f0200720c */ /* 0x040fe20003fc4070 */
[--C-:B------:R-:W-:Y:S01]  /*3230*/  @!P1 IMAD.IADD R141, R141, 0x1, -R2.reuse ;  /* 0x000000018d8d9824 */ /* 0x100fe200078e0a02 */
[----:B------:R-:W-:Y:S01]  /*3240*/  ISETP.GT.U32.AND P1, PT, R3, R6, PT ;  /* 0x000000060300720c */ /* 0x000fe20003f24070 */
        /* <DEDUP_REMOVED lines=12> */
[----:B------:R-:W-:Y:S01]  /*3310*/  @!P1 IMAD.IADD R6, R6, 0x1, -R3 ;  /* 0x0000000106069824 */ /* 0x000fe200078e0a03 */
[----:B------:R-:W-:Y:S01]  /*3320*/  LEA.HI R5, R4, R5, RZ, 0x6 ;  /* 0x0000000504057211 */ /* 0x000fe200078f30ff */
        /* <DEDUP_REMOVED lines=10> */
[----:B------:R-:W-:Y:S01]  /*33d0*/  IMAD.MOV.U32 R145, RZ, RZ, R99 ;  /* 0x000000ffff917224 */ /* 0x000fe200078e0063 */
[C---:B------:R-:W-:Y:S01]  /*33e0*/  ISETP.GT.U32.AND P3, PT, R2.reuse, R175, PT ;  /* 0x000000af0200720c */ /* 0x040fe20003f64070 */
[--C-:B------:R-:W-:Y:S01]  /*33f0*/  @!P6 IMAD.IADD R123, R123, 0x1, -R2.reuse ;  /* 0x000000017b7be824 */ /* 0x100fe200078e0a02 */
[----:B------:R-:W-:Y:S01]  /*3400*/  ISETP.GT.U32.AND P6, PT, R2, R179, PT ;  /* 0x000000b30200720c */ /* 0x000fe20003fc4070 */
[--C-:B------:R-:W-:Y:S01]  /*3410*/  @!P1 IMAD.IADD R143, R143, 0x1, -R2.reuse ;  /* 0x000000018f8f9824 */ /* 0x100fe200078e0a02 */
[----:B------:R-:W-:Y:S01]  /*3420*/  ISETP.GE.AND P1, PT, R197, RZ, PT ;  /* 0x000000ffc500720c */ /* 0x000fe20003f26270 */
[--C-:B------:R-:W-:Y:S01]  /*3430*/  @!P0 IMAD.IADD R171, R171, 0x1, -R2.reuse ;  /* 0x00000001abab8824 */ /* 0x100fe200078e0a02 */
[----:B------:R-:W-:Y:S01]  /*3440*/  ISETP.GE.AND P0, PT, R196, RZ, PT ;  /* 0x000000ffc400720c */ /* 0x000fe20003f06270 */
[--C-:B------:R-:W-:Y:S01]  /*3450*/  @!P2 IMAD.IADD R173, R173, 0x1, -R2.reuse ;  /* 0x00000001adada824 */ /* 0x100fe200078e0a02 */
[----:B------:R-:W-:Y:S01]  /*3460*/  ISETP.GE.AND P2, PT, R195, RZ, PT ;  /* 0x000000ffc300720c */ /* 0x000fe20003f46270 */
[----:B------:R-:W-:Y:S01]  /*3470*/  @!P5 IMAD.IADD R6, R6, 0x1, -R3 ;  /* 0x000000010606d824 */ /* 0x000fe200078e0a03 */
[----:B------:R-:W-:Y:S01]  /*3480*/  ISETP.GE.AND P5, PT, R194, RZ, PT ;  /* 0x000000ffc200720c */ /* 0x000fe20003fa6270 */
[--C-:B------:R-:W-:Y:S01]  /*3490*/  @!P4 IMAD.IADD R177, R177, 0x1, -R2.reuse ;  /* 0x00000001b1b1c824 */ /* 0x100fe200078e0a02 */
[----:B------:R-:W-:Y:S01]  /*34a0*/  ISETP.GE.AND P4, PT, R193, RZ, PT ;  /* 0x000000ffc100720c */ /* 0x000fe20003f86270 */
[--C-:B------:R-:W-:Y:S01]  /*34b0*/  @!P3 IMAD.IADD R175, R175, 0x1, -R2.reuse ;  /* 0x00000001afafb824 */ /* 0x100fe200078e0a02 */
[----:B------:R-:W-:Y:S01]  /*34c0*/  ISETP.GE.AND P3, PT, R192, RZ, PT ;  /* 0x000000ffc000720c */ /* 0x000fe20003f66270 */
[----:B------:R-:W-:Y:S01]  /*34d0*/  IMAD.MOV.U32 R3, RZ, RZ, R97 ;  /* 0x000000ffff037224 */ /* 0x000fe200078e0061 */
[----:B------:R-:W-:Y:S01]  /*34e0*/  LOP3.LUT R4, RZ, R49, RZ, 0x33, !PT ;  /* 0x00000031ff047212 */ /* 0x000fe200078e33ff */
[----:B------:R-:W-:Y:S01]  /*34f0*/  @!P1 IMAD.MOV R7, RZ, RZ, -R7 ;  /* 0x000000ffff079224 */ /* 0x000fe200078e0a07 */
[----:B------:R-:W-:Y:S01]  /*3500*/  ISETP.GE.AND P1, PT, R191, RZ, PT ;  /* 0x000000ffbf00720c */ /* 0x000fe20003f26270 */
        /* <DEDUP_REMOVED lines=10> */
[----:B------:R-:W-:Y:S01]  /*35b0*/  @!P6 IMAD.IADD R179, R179, 0x1, -R2 ;  /* 0x00000001b3b3e824 */ /* 0x000fe200078e0a02 */
[----:B------:R-:W-:Y:S01]  /*35c0*/  ISETP.NE.AND P6, PT, R48, RZ, PT ;  /* 0x000000ff3000720c */ /* 0x000fe20003fc5270 */
        /* <DEDUP_REMOVED lines=12> */
[----:B------:R-:W-:Y:S01]  /*3690*/  IMAD.MOV.U32 R2, RZ, RZ, R6 ;  /* 0x000000ffff027224 */ /* 0x000fe200078e0006 */
[----:B------:R-:W-:Y:S01]  /*36a0*/  SHF.R.S32.HI R5, RZ, 0x6, R5 ;  /* 0x00000006ff057819 */ /* 0x000fe20000011405 */
        /* <DEDUP_REMOVED lines=12> */
[----:B0-----:R-:W-:-:S02]  /*3770*/  IMAD.MOV.U32 R169, RZ, RZ, R123 ;  /* 0x000000ffffa97224 */ /* 0x001fc400078e007b */
        /* <DEDUP_REMOVED lines=12> */
[----:B------:R-:W-:-:S02]  /*3840*/  IMAD.MOV.U32 R163, RZ, RZ, R117 ;  /* 0x000000ffffa37224 */ /* 0x000fc400078e0075 */
        /* <DEDUP_REMOVED lines=34> */
[----:B------:R-:W-:Y:S02]  /*3a70*/  IMAD.MOV.U32 R149, RZ, RZ, R103 ;  /* 0x000000ffff957224 */ /* 0x000fe400078e0067 */
[----:B------:R-:W-:Y:S01]  /*3a80*/  @!P4 IMAD.MOV R147, RZ, RZ, -R147 ;  /* 0x000000ffff93c224 */ /* 0x000fe200078e0a93 */
[----:B------:R-:W-:Y:S01]  /*3a90*/  ISETP.GE.AND P4, PT, R116, RZ, PT ;  /* 0x000000ff7400720c */ /* 0x000fe20003f86270 */
[----:B------:R-:W-:Y:S01]  /*3aa0*/  @!P3 IMAD.MOV R149, RZ, RZ, -R149 ;  /* 0x000000ffff95b224 */ /* 0x000fe200078e0a95 */
[----:B------:R-:W-:Y:S01]  /*3ab0*/  ISETP.GE.AND P3, PT, R114, RZ, PT ;  /* 0x000000ff7200720c */ /* 0x000fe20003f66270 */
[----:B------:R-:W-:-:S02]  /*3ac0*/  IMAD.MOV.U32 R151, RZ, RZ, R105 ;  /* 0x000000ffff977224 */ /* 0x000fc400078e0069 */
[----:B------:R-:W-:Y:S02]  /*3ad0*/  IMAD.MOV.U32 R153, RZ, RZ, R107 ;  /* 0x000000ffff997224 */ /* 0x000fe400078e006b */
[----:B------:R-:W-:Y:S02]  /*3ae0*/  IMAD.MOV.U32 R157, RZ, RZ, R111 ;  /* 0x000000ffff9d7224 */ /* 0x000fe400078e006f */
        /* <DEDUP_REMOVED lines=9> */
[----:B------:R-:W-:Y:S02]  /*3b80*/  IMAD.MOV.U32 R161, RZ, RZ, R115 ;  /* 0x000000ffffa17224 */ /* 0x000fe400078e0073 */
[----:B------:R-:W-:Y:S01]  /*3b90*/  @!P4 IMAD.MOV R159, RZ, RZ, -R159 ;  /* 0x000000ffff9fc224 */ /* 0x000fe200078e0a9f */
[----:B------:R-:W-:Y:S01]  /*3ba0*/  ISETP.GE.AND P4, PT, R104, RZ, PT ;  /* 0x000000ff6800720c */ /* 0x000fe20003f86270 */
[----:B------:R-:W-:Y:S01]  /*3bb0*/  @!P3 IMAD.MOV R161, RZ, RZ, -R161 ;  /* 0x000000ffffa1b224 */ /* 0x000fe200078e0aa1 */
[----:B------:R-:W-:Y:S01]  /*3bc0*/  ISETP.GE.AND P3, PT, R102, RZ, PT ;  /* 0x000000ff6600720c */ /* 0x000fe20003f66270 */
        /* <DEDUP_REMOVED lines=13> */
[----:B------:R-:W-:-:S03]  /*3ca0*/  ISETP.GE.AND P3, PT, R90, RZ, PT ;  /* 0x000000ff5a00720c */ /* 0x000fc60003f66270 */
        /* <DEDUP_REMOVED lines=11> */
[----:B------:R-:W-:-:S03]  /*3d60*/  ISETP.NE.AND P3, PT, R49, RZ, PT ;  /* 0x000000ff3100720c */ /* 0x000fc60003f65270 */
[----:B------:R-:W-:Y:S01]  /*3d70*/  @!P1 IMAD.MOV R175, RZ, RZ, -R175 ;  /* 0x000000ffffaf9224 */ /* 0x000fe200078e0aaf */
[C---:B------:R-:W-:Y:S01]  /*3d80*/  SEL R9, R4.reuse, R9, !P3 ;  /* 0x0000000904097207 */ /* 0x040fe20005800000 */
[----:B------:R-:W-:Y:S01]  /*3d90*/  @!P0 IMAD.MOV R177, RZ, RZ, -R177 ;  /* 0x000000ffffb18224 */ /* 0x000fe200078e0ab1 */
[C---:B------:R-:W-:Y:S01]  /*3da0*/  SEL R15, R4.reuse, R15, !P3 ;  /* 0x0000000f040f7207 */ /* 0x040fe20005800000 */
[----:B------:R-:W-:Y:S01]  /*3db0*/  @!P2 IMAD.MOV R179, RZ, RZ, -R179 ;  /* 0x000000ffffb3a224 */ /* 0x000fe200078e0ab3 */
[C---:B------:R-:W-:Y:S01]  /*3dc0*/  SEL R7, R4.reuse, R7, !P3 ;  /* 0x0000000704077207 */ /* 0x040fe20005800000 */
[----:B------:R-:W-:Y:S01]  /*3dd0*/  @!P5 IMAD.MOV R181, RZ, RZ, -R181 ;  /* 0x000000ffffb5d224 */ /* 0x000fe200078e0ab5 */
[C---:B------:R-:W-:Y:S01]  /*3de0*/  SEL R11, R4.reuse, R11, !P3 ;  /* 0x0000000b040b7207 */ /* 0x040fe20005800000 */
[----:B------:R-:W-:Y:S01]  /*3df0*/  IMAD R9, R9, UR4, RZ ;  /* 0x0000000409097c24 */ /* 0x000fe2000f8e02ff */
[C---:B------:R-:W-:Y:S01]  /*3e00*/  SEL R17, R4.reuse, R17, !P3 ;  /* 0x0000001104117207 */ /* 0x040fe20005800000 */
[----:B------:R-:W-:Y:S01]  /*3e10*/  IMAD R15, R15, UR4, RZ ;  /* 0x000000040f0f7c24 */ /* 0x000fe2000f8e02ff */
[C---:B------:R-:W-:Y:S01]  /*3e20*/  SEL R23, R4.reuse, R23, !P3 ;  /* 0x0000001704177207 */ /* 0x040fe20005800000 */
[----:B------:R-:W-:Y:S01]  /*3e30*/  @!P4 IMAD.MOV R2, RZ, RZ, -R2 ;  /* 0x000000ffff02c224 */ /* 0x000fe200078e0a02 */
[C---:B------:R-:W-:Y:S01]  /*3e40*/  SEL R29, R4.reuse, R29, !P3 ;  /* 0x0000001d041d7207 */ /* 0x040fe20005800000 */
[----:B------:R-:W-:Y:S01]  /*3e50*/  IMAD R7, R7, UR4, RZ ;  /* 0x0000000407077c24 */ /* 0x000fe2000f8e02ff */
        /* <DEDUP_REMOVED lines=14> */
[----:B------:R-:W-:-:S02]  /*3f40*/  SEL R35, R4, R35, !P3 ;  /* 0x0000002304237207 */ /* 0x000fc40005800000 */
[C---:B------:R-:W-:Y:S02]  /*3f50*/  SEL R37, R4.reuse, R37, !P3 ;  /* 0x0000002504257207 */ /* 0x040fe40005800000 */
        /* <DEDUP_REMOVED lines=40> */
[----:B------:R-:W-:Y:S01]  /*41e0*/  SEL R218, R4, R93, !P3 ;  /* 0x0000005d04da7207 */ /* 0x000fe20005800000 */
        /* <DEDUP_REMOVED lines=37> */
[----:B------:R-:W-:Y:S01]  /*4440*/  SEL R32, R4, R139, !P3 ;  /* 0x0000008b04207207 */ /* 0x000fe20005800000 */
        /* <DEDUP_REMOVED lines=17> */
[----:B------:R-:W-:Y:S01]  /*4560*/  @!P6 LOP3.LUT R2, RZ, R48, RZ, 0x33, !PT ;  /* 0x00000030ff02e212 */ /* 0x000fe200078e33ff */
[----:B------:R-:W-:Y:S01]  /*4570*/  IMAD R29, R171, UR4, RZ ;  /* 0x00000004ab1d7c24 */ /* 0x000fe2000f8e02ff */
[----:B------:R-:W-:Y:S01]  /*4580*/  SHF.R.S32.HI R12, RZ, 0x1f, R9 ;  /* 0x0000001fff0c7819 */ /* 0x000fe20000011409 */
[----:B------:R-:W-:Y:S01]  /*4590*/  IMAD R28, R28, UR4, RZ ;  /* 0x000000041c1c7c24 */ /* 0x000fe2000f8e02ff */
[----:B------:R-:W-:Y:S01]  /*45a0*/  IADD3 R6, P6, R9, UR8, RZ ;  /* 0x0000000809067c10 */ /* 0x000fe2000ffde0ff */
        /* <DEDUP_REMOVED lines=10> */
[----:B------:R-:W-:Y:S01]  /*4650*/  UIADD3 UR4, UR12, 0x2000, URZ ;  /* 0x000020000c047890 */ /* 0x000fe2000fffe03f */
[----:B------:R-:W-:-:S02]  /*4660*/  IADD3 R7, P5, R4, UR8, RZ ;  /* 0x0000000804077c10 */ /* 0x000fc4000ffbe0ff */
[----:B------:R-:W-:Y:S02]  /*4670*/  CS2R R40, SRZ ;  /* 0x0000000000287805 */ /* 0x000fe4000001ff00 */
[----:B------:R-:W-:Y:S01]  /*4680*/  SHF.R.S32.HI R20, RZ, 0x1f, R17 ;  /* 0x0000001fff147819 */ /* 0x000fe20000011411 */
[----:B------:R-:W-:Y:S01]  /*4690*/  USHF.R.U32.HI UR4, URZ, 0x4, UR4 ;  /* 0x000000043f047899 */ /* 0x000fe20008011604 */
[----:B------:R-:W-:Y:S02]  /*46a0*/  IADD3 R10, P1, R17, UR8, RZ ;  /* 0x00000008110a7c10 */ /* 0x000fe4000ff3e0ff */
[----:B------:R-:W-:Y:S02]  /*46b0*/  CS2R R42, SRZ ;  /* 0x00000000002a7805 */ /* 0x000fe4000001ff00 */
[----:B------:R-:W-:Y:S01]  /*46c0*/  IADD3.X R12, R12, UR9, RZ, P6, !PT ;  /* 0x000000090c0c7c10 */ /* 0x000fe2000b7fe4ff */
[----:B------:R-:W-:Y:S01]  /*46d0*/  USGXT.U32 UR4, UR4, 0xe ;  /* 0x0000000e0404789a */ /* 0x000fe20008000000 */
[----:B------:R-:W-:-:S02]  /*46e0*/  SHF.R.S32.HI R4, RZ, 0x1f, R23 ;  /* 0x0000001fff047819 */ /* 0x000fc40000011417 */
[----:B------:R-:W-:Y:S02]  /*46f0*/  CS2R R44, SRZ ;  /* 0x00000000002c7805 */ /* 0x000fe4000001ff00 */
[----:B------:R-:W-:Y:S02]  /*4700*/  IADD3 R17, P6, R23, UR8, RZ ;  /* 0x0000000817117c10 */ /* 0x000fe4000ffde0ff */
[----:B------:R-:W-:Y:S02]  /*4710*/  CS2R R46, SRZ ;  /* 0x00000000002e7805 */ /* 0x000fe4000001ff00 */
[----:B------:R-:W-:Y:S02]  /*4720*/  IADD3.X R18, R18, UR9, RZ, P2, !PT ;  /* 0x0000000912127c10 */ /* 0x000fe400097fe4ff */
[----:B------:R-:W-:Y:S02]  /*4730*/  CS2R R48, SRZ ;  /* 0x0000000000307805 */ /* 0x000fe4000001ff00 */
[----:B------:R-:W-:-:S02]  /*4740*/  SHF.R.S32.HI R96, RZ, 0x1f, R39 ;  /* 0x0000001fff607819 */ /* 0x000fc40000011427 */
[----:B------:R-:W-:Y:S02]  /*4750*/  CS2R R50, SRZ ;  /* 0x0000000000327805 */ /* 0x000fe4000001ff00 */
[----:B------:R-:W-:Y:S02]  /*4760*/  IADD3 R23, P2, R39, UR8, RZ ;  /* 0x0000000827177c10 */ /* 0x000fe4000ff5e0ff */
[----:B------:R-:W-:Y:S02]  /*4770*/  CS2R R52, SRZ ;  /* 0x0000000000347805 */ /* 0x000fe4000001ff00 */
[----:B------:R-:W-:Y:S02]  /*4780*/  SHF.R.S32.HI R110, RZ, 0x1f, R101 ;  /* 0x0000001fff6e7819 */ /* 0x000fe40000011465 */
[----:B------:R-:W-:Y:S02]  /*4790*/  CS2R R54, SRZ ;  /* 0x0000000000367805 */ /* 0x000fe4000001ff00 */
[----:B------:R-:W-:-:S02]  /*47a0*/  IADD3.X R96, R96, UR9, RZ, P2, !PT ;  /* 0x0000000960607c10 */ /* 0x000fc400097fe4ff */
[----:B------:R-:W-:Y:S02]  /*47b0*/  CS2R R56, SRZ ;  /* 0x0000000000387805 */ /* 0x000fe4000001ff00 */
[----:B------:R-:W-:Y:S02]  /*47c0*/  SHF.R.S32.HI R98, RZ, 0x1f, R89 ;  /* 0x0000001fff627819 */ /* 0x000fe40000011459 */
[----:B------:R-:W-:Y:S02]  /*47d0*/  CS2R R58, SRZ ;  /* 0x00000000003a7805 */ /* 0x000fe4000001ff00 */
[----:B------:R-:W-:Y:S02]  /*47e0*/  IADD3.X R20, R20, UR9, RZ, P1, !PT ;  /* 0x0000000914147c10 */ /* 0x000fe40008ffe4ff */
[----:B------:R-:W-:Y:S02]  /*47f0*/  CS2R R60, SRZ ;  /* 0x00000000003c7805 */ /* 0x000fe4000001ff00 */
[----:B------:R-:W-:-:S02]  /*4800*/  IADD3 R101, P2, R101, UR8, RZ ;  /* 0x0000000865657c10 */ /* 0x000fc4000ff5e0ff */
[----:B------:R-:W-:Y:S02]  /*4810*/  CS2R R62, SRZ ;  /* 0x00000000003e7805 */ /* 0x000fe4000001ff00 */
[----:B------:R-:W-:Y:S02]  /*4820*/  SHF.R.S32.HI R16, RZ, 0x1f, R13 ;  /* 0x0000001fff107819 */ /* 0x000fe4000001140d */
[----:B------:R-:W-:Y:S02]  /*4830*/  CS2R R64, SRZ ;  /* 0x0000000000407805 */ /* 0x000fe4000001ff00 */
[----:B------:R-:W-:Y:S02]  /*4840*/  IADD3 R8, P3, R13, UR8, RZ ;  /* 0x000000080d087c10 */ /* 0x000fe4000ff7e0ff */
[----:B------:R-:W-:Y:S02]  /*4850*/  CS2R R66, SRZ ;  /* 0x0000000000427805 */ /* 0x000fe4000001ff00 */
[----:B------:R-:W-:-:S02]  /*4860*/  IADD3 R89, P1, R89, UR8, RZ ;  /* 0x0000000859597c10 */ /* 0x000fc4000ff3e0ff */
[----:B------:R-:W-:Y:S02]  /*4870*/  CS2R R68, SRZ ;  /* 0x0000000000447805 */ /* 0x000fe4000001ff00 */
[----:B------:R-:W-:Y:S02]  /*4880*/  SHF.R.S32.HI R22, RZ, 0x1f, R19 ;  /* 0x0000001fff167819 */ /* 0x000fe40000011413 */
[----:B------:R-:W-:Y:S02]  /*4890*/  CS2R R70, SRZ ;  /* 0x0000000000467805 */ /* 0x000fe4000001ff00 */
[----:B------:R-:W-:Y:S02]  /*48a0*/  IADD3 R13, P0, R19, UR8, RZ ;  /* 0x00000008130d7c10 */ /* 0x000fe4000ff1e0ff */
[----:B------:R-:W-:Y:S02]  /*48b0*/  CS2R R72, SRZ ;  /* 0x0000000000487805 */ /* 0x000fe4000001ff00 */
[----:B------:R-:W-:-:S02]  /*48c0*/  SHF.R.S32.HI R124, RZ, 0x1f, R115 ;  /* 0x0000001fff7c7819 */ /* 0x000fc40000011473 */
[----:B------:R-:W-:Y:S02]  /*48d0*/  CS2R R74, SRZ ;  /* 0x00000000004a7805 */ /* 0x000fe4000001ff00 */
[----:B------:R-:W-:Y:S01]  /*48e0*/  IADD3.X R110, R110, UR9, RZ, P2, !PT ;  /* 0x000000096e6e7c10 */ /* 0x000fe200097fe4ff */
[----:B------:R-:W-:Y:S01]  /*48f0*/  UMOV UR5, URZ ;  /* 0x0000003f00057c82 */ /* 0x000fe20008000000 */
[----:B------:R-:W-:Y:S02]  /*4900*/  SHF.R.S32.HI R112, RZ, 0x1f, R103 ;  /* 0x0000001fff707819 */ /* 0x000fe40000011467 */
[----:B------:R-:W-:Y:S02]  /*4910*/  IADD3.X R98, R98, UR9, RZ, P1, !PT ;  /* 0x0000000962627c10 */ /* 0x000fe40008ffe4ff */
[----:B------:R-:W-:Y:S02]  /*4920*/  IADD3 R115, P2, R115, UR8, RZ ;  /* 0x0000000873737c10 */ /* 0x000fe4000ff5e0ff */
[----:B------:R-:W-:-:S02]  /*4930*/  SHF.R.S32.HI R100, RZ, 0x1f, R91 ;  /* 0x0000001fff647819 */ /* 0x000fc4000001145b */
[----:B------:R-:W-:Y:S02]  /*4940*/  IADD3.X R22, R22, UR9, RZ, P0, !PT ;  /* 0x0000000916167c10 */ /* 0x000fe400087fe4ff */
[----:B------:R-:W-:Y:S02]  /*4950*/  IADD3 R103, P1, R103, UR8, RZ ;  /* 0x0000000867677c10 */ /* 0x000fe4000ff3e0ff */
[----:B------:R-:W-:Y:S02]  /*4960*/  IADD3.X R11, R11, UR9, RZ, P4, !PT ;  /* 0x000000090b0b7c10 */ /* 0x000fe4000a7fe4ff */
[----:B------:R-:W-:Y:S02]  /*4970*/  IADD3 R91, P0, R91, UR8, RZ ;  /* 0x000000085b5b7c10 */ /* 0x000fe4000ff1e0ff */
[----:B------:R-:W-:Y:S02]  /*4980*/  SHF.R.S32.HI R88, RZ, 0x1f, R21 ;  /* 0x0000001fff587819 */ /* 0x000fe40000011415 */
[----:B------:R-:W-:-:S02]  /*4990*/  IADD3 R15, P4, R21, UR8, RZ ;  /* 0x00000008150f7c10 */ /* 0x000fc4000ff9e0ff */
[----:B------:R-:W-:Y:S02]  /*49a0*/  SHF.R.S32.HI R206, RZ, 0x1f, R208 ;  /* 0x0000001fffce7819 */ /* 0x000fe400000114d0 */
[----:B------:R-:W-:Y:S02]  /*49b0*/  IADD3.X R124, R124, UR9, RZ, P2, !PT ;  /* 0x000000097c7c7c10 */ /* 0x000fe400097fe4ff */
        /* <DEDUP_REMOVED lines=18> */
[----:B------:R-:W-:Y:S02]  /*4ae0*/  SHF.R.S32.HI R116, RZ, 0x1f, R107 ;  /* 0x0000001fff747819 */ /* 0x000fe4000001146b */
[----:B------:R-:W-:Y:S02]  /*4af0*/  IADD3.X R102, R102, UR9, RZ, P4, !PT ;  /* 0x0000000966667c10 */ /* 0x000fe4000a7fe4ff */
[----:B------:R-:W-:Y:S02]  /*4b00*/  IADD3 R119, P0, R119, UR8, RZ ;  /* 0x0000000877777c10 */ /* 0x000fe4000ff1e0ff */
[----:B------:R-:W-:-:S02]  /*4b10*/  IADD3.X R4, R4, UR9, RZ, P6, !PT ;  /* 0x0000000904047c10 */ /* 0x000fc4000b7fe4ff */
[----:B------:R-:W-:Y:S02]  /*4b20*/  IADD3 R107, P4, R107, UR8, RZ ;  /* 0x000000086b6b7c10 */ /* 0x000fe4000ff9e0ff */
[----:B------:R-:W-:Y:S02]  /*4b30*/  IADD3.X R14, R14, UR9, RZ, P5, !PT ;  /* 0x000000090e0e7c10 */ /* 0x000fe4000affe4ff */
[----:B------:R-:W-:Y:S02]  /*4b40*/  SHF.R.S32.HI R104, RZ, 0x1f, R37 ;  /* 0x0000001fff687819 */ /* 0x000fe40000011425 */
[----:B------:R-:W-:Y:S02]  /*4b50*/  IADD3 R95, P6, R37, UR8, RZ ;  /* 0x00000008255f7c10 */ /* 0x000fe4000ffde0ff */
[----:B------:R-:W-:Y:S02]  /*4b60*/  SHF.R.S32.HI R238, RZ, 0x1f, R239 ;  /* 0x0000001fffee7819 */ /* 0x000fe400000114ef */
[----:B------:R-:W-:-:S02]  /*4b70*/  IADD3.X R223, R223, UR9, RZ, P2, !PT ;  /* 0x00000009dfdf7c10 */ /* 0x000fc400097fe4ff */
[----:B------:R-:W-:Y:S02]  /*4b80*/  SHF.R.S32.HI R92, RZ, 0x1f, R36 ;  /* 0x0000001fff5c7819 */ /* 0x000fe40000011424 */
[----:B------:R-:W-:Y:S02]  /*4b90*/  IADD3 R19, P5, R36, UR8, RZ ;  /* 0x0000000824137c10 */ /* 0x000fe4000ffbe0ff */
[----:B------:R-:W-:Y:S02]  /*4ba0*/  CS2R R36, SRZ ;  /* 0x0000000000247805 */ /* 0x000fe4000001ff00 */
[----:B------:R-:W-:Y:S02]  /*4bb0*/  SHF.R.S32.HI R226, RZ, 0x1f, R227 ;  /* 0x0000001fffe27819 */ /* 0x000fe400000114e3 */
[----:B------:R-:W-:Y:S02]  /*4bc0*/  IADD3.X R210, R210, UR9, RZ, P1, !PT ;  /* 0x00000009d2d27c10 */ /* 0x000fe40008ffe4ff */
[----:B------:R-:W-:-:S02]  /*4bd0*/  IADD3 R239, P2, R239, UR8, RZ ;  /* 0x00000008efef7c10 */ /* 0x000fc4000ff5e0ff */
[----:B------:R-:W-:Y:S02]  /*4be0*/  SHF.R.S32.HI R212, RZ, 0x1f, R213 ;  /* 0x0000001fffd47819 */ /* 0x000fe400000114d5 */
[----:B------:R-:W-:Y:S02]  /*4bf0*/  IADD3.X R126, R126, UR9, RZ, P0, !PT ;  /* 0x000000097e7e7c10 */ /* 0x000fe400087fe4ff */
[----:B------:R-:W-:Y:S02]  /*4c00*/  IADD3 R227, P1, R227, UR8, RZ ;  /* 0x00000008e3e37c10 */ /* 0x000fe4000ff3e0ff */
        /* <DEDUP_REMOVED lines=9> */
[----:B------:R-:W-:Y:S02]  /*4ca0*/  IADD3.X R238, R238, UR9, RZ, P2, !PT ;  /* 0x00000009eeee7c10 */ /* 0x000fe400097fe4ff */
[----:B------:R-:W-:Y:S02]  /*4cb0*/  IADD3.X R16, R16, UR9, RZ, P3, !PT ;  /* 0x0000000910107c10 */ /* 0x000fe40009ffe4ff */
[----:B------:R-:W-:Y:S02]  /*4cc0*/  IADD3 R97, P5, R97, UR8, RZ ;  /* 0x0000000861617c10 */ /* 0x000fe4000ffbe0ff */
[----:B------:R-:W-:Y:S02]  /*4cd0*/  SHF.R.S32.HI R240, RZ, 0x1f, R241 ;  /* 0x0000001ffff07819 */ /* 0x000fe400000114f1 */
[----:B------:R-:W-:Y:S02]  /*4ce0*/  IADD3.X R226, R226, UR9, RZ, P1, !PT ;  /* 0x00000009e2e27c10 */ /* 0x000fe40008ffe4ff */
[----:B------:R-:W-:-:S02]  /*4cf0*/  IADD3 R90, P2, R34, UR8, RZ ;  /* 0x00000008225a7c10 */ /* 0x000fc4000ff5e0ff */
[----:B------:R-:W-:Y:S02]  /*4d00*/  SHF.R.S32.HI R94, RZ, 0x1f, R38 ;  /* 0x0000001fff5e7819 */ /* 0x000fe40000011426 */
[----:B------:R-:W-:Y:S01]  /*4d10*/  IADD3 R21, P3, R38, UR8, RZ ;  /* 0x0000000826157c10 */ /* 0x000fe2000ff7e0ff */
[----:B------:R0:W-:Y:S01]  /*4d20*/  STL [R1], R90 ;  /* 0x0000005a01007387 */ /* 0x0001e20000100800 */
[----:B------:R-:W-:Y:S02]  /*4d30*/  SHF.R.S32.HI R228, RZ, 0x1f, R229 ;  /* 0x0000001fffe47819 */ /* 0x000fe400000114e5 */
[----:B------:R-:W-:Y:S02]  /*4d40*/  CS2R R38, SRZ ;  /* 0x0000000000267805 */ /* 0x000fe4000001ff00 */
        /* <DEDUP_REMOVED lines=15> */
[----:B------:R-:W-:Y:S02]  /*4e40*/  IADD3 R99, P3, R99, UR8, RZ ;  /* 0x0000000863637c10 */ /* 0x000fe4000ff7e0ff */
[----:B------:R-:W-:Y:S02]  /*4e50*/  SHF.R.S32.HI R242, RZ, 0x1f, R243 ;  /* 0x0000001ffff27819 */ /* 0x000fe400000114f3 */
[----:B------:R-:W-:Y:S02]  /*4e60*/  IADD3.X R228, R228, UR9, RZ, P0, !PT ;  /* 0x00000009e4e47c10 */ /* 0x000fe400087fe4ff */
[----:B0-----:R-:W-:Y:S02]  /*4e70*/  IADD3 R90, P1, R33, UR8, RZ ;  /* 0x00000008215a7c10 */ /* 0x001fe4000ff3e0ff */
[----:B------:R-:W-:-:S02]  /*4e80*/  SHF.R.S32.HI R230, RZ, 0x1f, R231 ;  /* 0x0000001fffe67819 */ /* 0x000fc400000114e7 */
[----:B------:R-:W-:Y:S01]  /*4e90*/  IADD3.X R214, R214, UR9, RZ, P4, !PT ;  /* 0x00000009d6d67c10 */ /* 0x000fe2000a7fe4ff */
[----:B------:R0:W-:Y:S01]  /*4ea0*/  STL [R1+0x8], R90 ;  /* 0x0000085a01007387 */ /* 0x0001e20000100800 */
[----:B------:R-:W-:Y:S02]  /*4eb0*/  IADD3 R243, P0, R243, UR8, RZ ;  /* 0x00000008f3f37c10 */ /* 0x000fe4000ff1e0ff */
        /* <DEDUP_REMOVED lines=9> */
[----:B------:R-:W-:-:S02]  /*4f50*/  IADD3 R113, P3, R113, UR8, RZ ;  /* 0x0000000871717c10 */ /* 0x000fc4000ff7e0ff */
[----:B------:R-:W-:Y:S02]  /*4f60*/  IADD3.X R242, R242, UR9, RZ, P0, !PT ;  /* 0x00000009f2f27c10 */ /* 0x000fe400087fe4ff */
[----:B------:R-:W-:Y:S02]  /*4f70*/  SHF.R.S32.HI R244, RZ, 0x1f, R245 ;  /* 0x0000001ffff47819 */ /* 0x000fe400000114f5 */
[----:B------:R-:W-:Y:S02]  /*4f80*/  IADD3.X R230, R230, UR9, RZ, P4, !PT ;  /* 0x00000009e6e67c10 */ /* 0x000fe4000a7fe4ff */
[----:B0-----:R-:W-:Y:S02]  /*4f90*/  IADD3 R90, P0, R32, UR8, RZ ;  /* 0x00000008205a7c10 */ /* 0x001fe4000ff1e0ff */
[----:B------:R-:W-:Y:S02]  /*4fa0*/  SHF.R.S32.HI R232, RZ, 0x1f, R233 ;  /* 0x0000001fffe87819 */ /* 0x000fe400000114e9 */
[----:B------:R-:W-:Y:S01]  /*4fb0*/  IADD3.X R216, R216, UR9, RZ, P6, !PT ;  /* 0x00000009d8d87c10 */ /* 0x000fe2000b7fe4ff */
[----:B------:R0:W-:Y:S01]  /*4fc0*/  STL [R1+0x10], R90 ;  /* 0x0000105a01007387 */ /* 0x0001e20000100800 */
[----:B------:R-:W-:-:S02]  /*4fd0*/  IADD3 R245, P4, R245, UR8, RZ ;  /* 0x00000008f5f57c10 */ /* 0x000fc4000ff9e0ff */
[----:B------:R-:W-:Y:S02]  /*4fe0*/  SHF.R.S32.HI R219, RZ, 0x1f, R220 ;  /* 0x0000001fffdb7819 */ /* 0x000fe400000114dc */
[----:B------:R-:W-:Y:S02]  /*4ff0*/  IADD3.X R129, R129, UR9, RZ, P5, !PT ;  /* 0x0000000981817c10 */ /* 0x000fe4000affe4ff */
[----:B------:R-:W-:Y:S02]  /*5000*/  IADD3 R233, P6, R233, UR8, RZ ;  /* 0x00000008e9e97c10 */ /* 0x000fe4000ffde0ff */
[----:B------:R-:W-:Y:S02]  /*5010*/  SHF.R.S32.HI R191, RZ, 0x1f, R197 ;  /* 0x0000001fffbf7819 */ /* 0x000fe400000114c5 */
[----:B------:R-:W-:Y:S02]  /*5020*/  IADD3.X R122, R122, UR9, RZ, P3, !PT ;  /* 0x000000097a7a7c10 */ /* 0x000fe40009ffe4ff */
[----:B------:R-:W-:-:S02]  /*5030*/  IADD3 R220, P5, R220, UR8, RZ ;  /* 0x00000008dcdc7c10 */ /* 0x000fc4000ffbe0ff */
[----:B------:R-:W-:Y:S02]  /*5040*/  IADD3 R197, P3, R197, UR8, RZ ;  /* 0x00000008c5c57c10 */ /* 0x000fe4000ff7e0ff */
[----:B------:R-:W-:Y:S02]  /*5050*/  IADD3.X R244, R244, UR9, RZ, P4, !PT ;  /* 0x00000009f4f47c10 */ /* 0x000fe4000a7fe4ff */
        /* <DEDUP_REMOVED lines=19> */
[----:B------:R-:W-:Y:S02]  /*5190*/  IADD3 R237, P3, R237, UR8, RZ ;  /* 0x00000008eded7c10 */ /* 0x000fe4000ff7e0ff */
[----:B------:R-:W-:Y:S02]  /*51a0*/  IADD3.X R248, R248, UR9, RZ, P5, !PT ;  /* 0x00000009f8f87c10 */ /* 0x000fe4000affe4ff */
[----:B------:R-:W-:Y:S02]  /*51b0*/  SHF.R.S32.HI R250, RZ, 0x1f, R251 ;  /* 0x0000001ffffa7819 */ /* 0x000fe400000114fb */
[----:B------:R-:W-:Y:S02]  /*51c0*/  IADD3.X R236, R236, UR9, RZ, P3, !PT ;  /* 0x00000009ecec7c10 */ /* 0x000fe40009ffe4ff */
[----:B0-----:R-:W-:Y:S02]  /*51d0*/  IADD3 R90, P5, R29, UR8, RZ ;  /* 0x000000081d5a7c10 */ /* 0x001fe4000ffbe0ff */
[----:B------:R-:W-:-:S02]  /*51e0*/  IADD3 R251, P3, R251, UR8, RZ ;  /* 0x00000008fbfb7c10 */ /* 0x000fc4000ff7e0ff */
[----:B------:R-:W-:Y:S01]  /*51f0*/  SHF.R.S32.HI R252, RZ, 0x1f, R34 ;  /* 0x0000001ffffc7819 */ /* 0x000fe20000011422 */
[----:B------:R0:W-:Y:S01]  /*5200*/  STL [R1+0x28], R90 ;  /* 0x0000285a01007387 */ /* 0x0001e20000100800 */
[----:B------:R-:W-:Y:S02]  /*5210*/  IADD3.X R250, R250, UR9, RZ, P3, !PT ;  /* 0x00000009fafa7c10 */ /* 0x000fe40009ffe4ff */
[----:B------:R-:W-:Y:S02]  /*5220*/  IADD3.X R252, R252, UR9, RZ, P2, !PT ;  /* 0x00000009fcfc7c10 */ /* 0x000fe400097fe4ff */
[----:B------:R-:W-:Y:S02]  /*5230*/  SHF.R.S32.HI R34, RZ, 0x1f, R33 ;  /* 0x0000001fff227819 */ /* 0x000fe40000011421 */
[----:B------:R-:W-:Y:S02]  /*5240*/  IADD3 R139, P2, R27, UR8, RZ ;  /* 0x000000081b8b7c10 */ /* 0x000fe4000ff5e0ff */
[----:B------:R-:W-:-:S02]  /*5250*/  SHF.R.S32.HI R33, RZ, 0x1f, R32 ;  /* 0x0000001fff217819 */ /* 0x000fc40000011420 */
[----:B0-----:R-:W-:Y:S02]  /*5260*/  IADD3 R90, P3, R28, UR8, RZ ;  /* 0x000000081c5a7c10 */ /* 0x001fe4000ff7e0ff */
[----:B------:R-:W-:Y:S02]  /*5270*/  SHF.R.S32.HI R32, RZ, 0x1f, R31 ;  /* 0x0000001fff207819 */ /* 0x000fe4000001141f */
[----:B------:R-:W-:Y:S01]  /*5280*/  SHF.R.S32.HI R31, RZ, 0x1f, R30 ;  /* 0x0000001fff1f7819 */ /* 0x000fe2000001141e */
[----:B------:R0:W-:Y:S01]  /*5290*/  STL [R1+0x30], R90 ;  /* 0x0000305a01007387 */ /* 0x0001e20000100800 */
[----:B------:R-:W-:Y:S02]  /*52a0*/  SHF.R.S32.HI R30, RZ, 0x1f, R29 ;  /* 0x0000001fff1e7819 */ /* 0x000fe4000001141d */
[----:B------:R-:W-:Y:S01]  /*52b0*/  SHF.R.S32.HI R29, RZ, 0x1f, R28 ;  /* 0x0000001fff1d7819 */ /* 0x000fe2000001141c */
[----:B------:R1:W-:Y:S01]  /*52c0*/  STL [R1+0x38], R139 ;  /* 0x0000388b01007387 */ /* 0x0003e20000100800 */
[----:B------:R-:W-:-:S02]  /*52d0*/  SHF.R.S32.HI R28, RZ, 0x1f, R27 ;  /* 0x0000001fff1c7819 */ /* 0x000fc4000001141b */
[----:B------:R-:W-:Y:S02]  /*52e0*/  IADD3.X R143, R30, UR9, RZ, P5, !PT ;  /* 0x000000091e8f7c10 */ /* 0x000fe4000affe4ff */
[----:B------:R-:W-:Y:S02]  /*52f0*/  SHF.R.S32.HI R27, RZ, 0x1f, R26 ;  /* 0x0000001fff1b7819 */ /* 0x000fe4000001141a */
[----:B0-----:R-:W-:Y:S02]  /*5300*/  IADD3.X R90, R34, UR9, RZ, P1, !PT ;  /* 0x00000009225a7c10 */ /* 0x001fe40008ffe4ff */
[----:B------:R-:W-:Y:S02]  /*5310*/  CS2R R34, SRZ ;  /* 0x0000000000227805 */ /* 0x000fe4000001ff00 */
[----:B-1----:R-:W-:Y:S01]  /*5320*/  IADD3 R139, P1, R26, UR8, RZ ;  /* 0x000000081a8b7c10 */ /* 0x002fe2000ff3e0ff */
[----:B------:R0:W-:Y:S01]  /*5330*/  STL [R1+0x4], R90 ;  /* 0x0000045a01007387 */ /* 0x0001e20000100800 */
[----:B------:R-:W-:-:S03]  /*5340*/  SHF.R.S32.HI R26, RZ, 0x1f, R25 ;  /* 0x0000001fff1a7819 */ /* 0x000fc60000011419 */
[----:B------:R1:W-:Y:S01]  /*5350*/  STL [R1+0x40], R139 ;  /* 0x0000408b01007387 */ /* 0x0003e20000100800 */
[----:B0-----:R-:W-:Y:S02]  /*5360*/  IADD3.X R90, R33, UR9, RZ, P0, !PT ;  /* 0x00000009215a7c10 */ /* 0x001fe400087fe4ff */
[----:B-1----:R-:W-:-:S03]  /*5370*/  IADD3 R139, P0, R25, UR8, RZ ;  /* 0x00000008198b7c10 */ /* 0x002fc6000ff1e0ff */
[----:B------:R0:W-:Y:S01]  /*5380*/  STL [R1+0xc], R90 ;  /* 0x00000c5a01007387 */ /* 0x0001e20000100800 */
[----:B------:R-:W-:-:S03]  /*5390*/  SHF.R.S32.HI R25, RZ, 0x1f, R24 ;  /* 0x0000001fff197819 */ /* 0x000fc60000011418 */
[----:B------:R1:W-:Y:S01]  /*53a0*/  STL [R1+0x48], R139 ;  /* 0x0000488b01007387 */ /* 0x0003e20000100800 */
[----:B0-----:R-:W-:Y:S02]  /*53b0*/  IADD3.X R90, R32, UR9, RZ, P4, !PT ;  /* 0x00000009205a7c10 */ /* 0x001fe4000a7fe4ff */
[----:B------:R-:W-:Y:S02]  /*53c0*/  CS2R R32, SRZ ;  /* 0x0000000000207805 */ /* 0x000fe4000001ff00 */
[----:B------:R-:W-:Y:S01]  /*53d0*/  IADD3 R141, P4, R24, UR8, RZ ;  /* 0x00000008188d7c10 */ /* 0x000fe2000ff9e0ff */
[----:B------:R-:W-:Y:S01]  /*53e0*/  UMOV UR8, 0xfffffffe ;  /* 0xfffffffe00087882 */ /* 0x000fe20000000000 */
[----:B-1----:R-:W-:Y:S01]  /*53f0*/  IADD3.X R139, R31, UR9, RZ, P6, !PT ;  /* 0x000000091f8b7c10 */ /* 0x002fe2000b7fe4ff */
[----:B------:R0:W-:Y:S01]  /*5400*/  STL [R1+0x14], R90 ;  /* 0x0000145a01007387 */ /* 0x0001e20000100800 */
[----:B------:R-:W-:-:S03]  /*5410*/  CS2R R30, SRZ ;  /* 0x00000000001e7805 */ /* 0x000fc6000001ff00 */
[----:B------:R1:W-:Y:S04]  /*5420*/  STL [R1+0x50], R141 ;  /* 0x0000508d01007387 */ /* 0x0003e80000100800 */
[----:B------:R2:W-:Y:S01]  /*5430*/  STL [R1+0x1c], R139 ;  /* 0x00001c8b01007387 */ /* 0x0005e20000100800 */
[C---:B0-----:R-:W-:Y:S01]  /*5440*/  IADD3 R90, P6, R2.reuse, UR6, RZ ;  /* 0x00000006025a7c10 */ /* 0x041fe2000ffde0ff */
[----:B------:R-:W-:Y:S02]  /*5450*/  USHF.R.U32.HI UR6, URZ, 0x4, UR12 ;  /* 0x000000043f067899 */ /* 0x000fe4000801160c */
[----:B------:R0:W-:Y:S01]  /*5460*/  STL [R1+0x24], R143 ;  /* 0x0000248f01007387 */ /* 0x0001e20000100800 */
[----:B-1----:R-:W-:Y:S01]  /*5470*/  IADD3.X R141, R29, UR9, RZ, P3, !PT ;  /* 0x000000091d8d7c10 */ /* 0x002fe20009ffe4ff */
[----:B------:R-:W-:Y:S01]  /*5480*/  USGXT.U32 UR6, UR6, 0xe ;  /* 0x0000000e0606789a */ /* 0x000fe20008000000 */
[----:B------:R-:W-:Y:S01]  /*5490*/  LEA.HI.X.SX32 R2, R2, UR7, 0x1, P6 ;  /* 0x0000000702027c11 */ /* 0x000fe2000b0f0eff */
[----:B------:R-:W-:Y:S01]  /*54a0*/  UMOV UR7, URZ ;  /* 0x0000003f00077c82 */ /* 0x000fe20008000000 */
[----:B--2---:R-:W-:Y:S01]  /*54b0*/  IADD3.X R139, R28, UR9, RZ, P2, !PT ;  /* 0x000000091c8b7c10 */ /* 0x004fe200097fe4ff */
[----:B------:R1:W-:Y:S01]  /*54c0*/  STL [R1+0x2c], R141 ;  /* 0x00002c8d01007387 */ /* 0x0003e20000100800 */
[----:B------:R-:W-:-:S02]  /*54d0*/  CS2R R28, SRZ ;  /* 0x00000000001c7805 */ /* 0x000fc4000001ff00 */
[----:B0-----:R-:W-:Y:S01]  /*54e0*/  IADD3.X R143, R27, UR9, RZ, P1, !PT ;  /* 0x000000091b8f7c10 */ /* 0x001fe20008ffe4ff */
[----:B------:R0:W-:Y:S04]  /*54f0*/  STL [R1+0x34], R139 ;  /* 0x0000348b01007387 */ /* 0x0001e80000100800 */
[----:B------:R-:W-:Y:S01]  /*5500*/  STL [R1+0x3c], R143 ;  /* 0x00003c8f01007387 */ /* 0x000fe20000100800 */
[----:B-1----:R-:W-:Y:S02]  /*5510*/  IADD3.X R141, R26, UR9, RZ, P0, !PT ;  /* 0x000000091a8d7c10 */ /* 0x002fe400087fe4ff */
[----:B------:R-:W-:Y:S02]  /*5520*/  CS2R R26, SRZ ;  /* 0x00000000001a7805 */ /* 0x000fe4000001ff00 */
[----:B0-----:R-:W-:Y:S01]  /*5530*/  IADD3.X R139, R25, UR9, RZ, P4, !PT ;  /* 0x00000009198b7c10 */ /* 0x001fe2000a7fe4ff */
[----:B------:R-:W-:Y:S01]  /*5540*/  STL [R1+0x44], R141 ;  /* 0x0000448d01007387 */ /* 0x000fe20000100800 */
[----:B------:R-:W-:Y:S01]  /*5550*/  UMOV UR9, 0x7fffffdf ;  /* 0x7fffffdf00097882 */ /* 0x000fe20000000000 */
[----:B------:R-:W-:Y:S01]  /*5560*/  CS2R R24, SRZ ;  /* 0x0000000000187805 */ /* 0x000fe2000001ff00 */
[----:B------:R-:W-:Y:S01]  /*5570*/  UIADD3.64 UR10, UR6, -UR8, URZ ;  /* 0x80000008060a7297 */ /* 0x000fe2000fffe03f */
[----:B------:R0:W-:Y:S01]  /*5580*/  STL [R1+0x4c], R139 ;  /* 0x00004c8b01007387 */ /* 0x0001e20000100800 */
[----:B------:R-:W-:Y:S01]  /*5590*/  UIADD3.64 UR8, UR4, -UR8, URZ ;  /* 0x8000000804087297 */ /* 0x000fe2000fffe03f */
[----:B0-----:R-:W-:-:S05]  /*55a0*/  IMAD.SHL.U32 R139, R156, 0x8, RZ ;  /* 0x000000089c8b7824 */ /* 0x001fca00078e00ff */
[----:B------:R0:W-:Y:S02]  /*55b0*/  STL [R1+0x158], R139 ;  /* 0x0001588b01007387 */ /* 0x0001e40000100800 */
[----:B0-----:R-:W-:Y:S02]  /*55c0*/  IMAD R139, R136, UR15, RZ ;  /* 0x0000000f888b7c24 */ /* 0x001fe4000f8e02ff */
[----:B------:R-:W-:Y:S02]  /*55d0*/  IMAD R136, R137, UR15, RZ ;  /* 0x0000000f89887c24 */ /* 0x000fe4000f8e02ff */
[----:B------:R-:W-:Y:S02]  /*55e0*/  IMAD R136, R77, UR15, RZ ;  /* 0x0000000f4d887c24 */ /* 0x000fe4000f8e02ff */
[----:B------:R-:W-:Y:S02]  /*55f0*/  IMAD R136, R80, UR15, RZ ;  /* 0x0000000f50887c24 */ /* 0x000fe4000f8e02ff */
[----:B------:R-:W-:-:S02]  /*5600*/  IMAD R136, R83, UR15, RZ ;  /* 0x0000000f53887c24 */ /* 0x000fc4000f8e02ff */
[----:B------:R-:W-:Y:S01]  /*5610*/  IMAD R139, R76, UR15, RZ ;  /* 0x0000000f4c8b7c24 */ /* 0x000fe2000f8e02ff */
[----:B------:R-:W-:Y:S01]  /*5620*/  CS2R R76, SRZ ;  /* 0x00000000004c7805 */ /* 0x000fe2000001ff00 */
[----:B------:R-:W-:Y:S02]  /*5630*/  IMAD R137, R78, UR15, RZ ;  /* 0x0000000f4e897c24 */ /* 0x000fe4000f8e02ff */
[----:B------:R-:W-:Y:S02]  /*5640*/  IMAD R136, R86, UR15, RZ ;  /* 0x0000000f56887c24 */ /* 0x000fe4000f8e02ff */
[----:B------:R-:W-:Y:S01]  /*5650*/  IMAD R139, R79, UR15, RZ ;  /* 0x0000000f4f8b7c24 */ /* 0x000fe2000f8e02ff */
[----:B------:R-:W-:Y:S01]  /*5660*/  CS2R R78, SRZ ;  /* 0x00000000004e7805 */ /* 0x000fe2000001ff00 */
[----:B------:R-:W-:Y:S01]  /*5670*/  IMAD R137, R81, UR15, RZ ;  /* 0x0000000f51897c24 */ /* 0x000fe2000f8e02ff */
[----:B------:R-:W-:Y:S01]  /*5680*/  CS2R R80, SRZ ;  /* 0x0000000000507805 */ /* 0x000fe2000001ff00 */
        /* <DEDUP_REMOVED lines=10> */
[----:B------:R-:W-:Y:S02]  /*5730*/  IMAD R132, R154, UR15, RZ ;  /* 0x0000000f9a847c24 */ /* 0x000fe4000f8e02ff */
[----:B------:R-:W-:Y:S02]  /*5740*/  IMAD R131, R152, UR15, RZ ;  /* 0x0000000f98837c24 */ /* 0x000fe4000f8e02ff */
[----:B------:R-:W-:Y:S02]  /*5750*/  IMAD R132, R148, UR15, RZ ;  /* 0x0000000f94847c24 */ /* 0x000fe4000f8e02ff */
[----:B------:R-:W-:Y:S02]  /*5760*/  IMAD R131, R146, UR15, RZ ;  /* 0x0000000f92837c24 */ /* 0x000fe4000f8e02ff */
[----:B------:R-:W-:Y:S02]  /*5770*/  IMAD R132, R142, UR15, RZ ;  /* 0x0000000f8e847c24 */ /* 0x000fe4000f8e02ff */
[----:B------:R-:W-:Y:S01]  /*5780*/  IMAD R131, R140, UR15, RZ ;  /* 0x0000000f8c837c24 */ /* 0x000fe2000f8e02ff */
[----:B------:R-:W-:-:S06]  /*5790*/  ULDC UR15, c[0x0][0x23c] ;  /* 0x00008f00000f7ab9 */ /* 0x000fcc0000000800 */
.L_x_2:
[----:B------:R-:W0:Y:S01]  /*57a0*/  S2R R205, SR_TID.X ;  /* 0x0000000000cd7919 */ /* 0x000e220000002100 */
[----:B------:R-:W-:Y:S01]  /*57b0*/  ULDC UR19, c[0x0][0x238] ;  /* 0x00008e0000137ab9 */ /* 0x000fe20000000800 */
[C---:B------:R-:W-:Y:S01]  /*57c0*/  LOP3.LUT R130, R0.reuse, 0x16, RZ, 0xfc, !PT ;  /* 0x0000001600827812 */ /* 0x040fe200078efcff */
[C---:B------:R-:W-:Y:S01]  /*57d0*/  IMAD R134, R0.reuse, UR19, RZ ;  /* 0x0000001300867c24 */ /* 0x040fe2000f8e02ff */
[C---:B------:R-:W-:Y:S01]  /*57e0*/  LOP3.LUT R140, R0.reuse, 0x2, RZ, 0xfc, !PT ;  /* 0x00000002008c7812 */ /* 0x040fe200078efcff */
[----:B------:R-:W-:Y:S01]  /*57f0*/  ULDC UR20, c[0x0][0x238] ;  /* 0x00008e0000147ab9 */ /* 0x000fe20000000800 */
[----:B------:R-:W-:Y:S01]  /*5800*/  LOP3.LUT R135, R0, 0x2, RZ, 0xfc, !PT ;  /* 0x0000000200877812 */ /* 0x000fe200078efcff */
[----:B------:R-:W-:Y:S01]  /*5810*/  ULDC UR19, c[0x0][0x238] ;  /* 0x00008e0000137ab9 */ /* 0x000fe20000000800 */
[----:B------:R-:W-:Y:S01]  /*5820*/  IADD3 R132, P0, R134, R90, RZ ;  /* 0x0000005a86847210 */ /* 0x000fe20007f1e0ff */
[----:B------:R-:W-:Y:S01]  /*5830*/  IMAD R140, R140, UR20, RZ ;  /* 0x000000148c8c7c24 */ /* 0x000fe2000f8e02ff */
[----:B------:R-:W-:Y:S01]  /*5840*/  ISETP.GE.AND P6, PT, R0, UR14, PT ;  /* 0x0000000e00007c0c */ /* 0x000fe2000bfc6270 */
[----:B------:R-:W-:Y:S01]  /*5850*/  ULDC UR20, c[0x0][0x238] ;  /* 0x00008e0000147ab9 */ /* 0x000fe20000000800 */
[----:B------:R-:W-:-:S02]  /*5860*/  ISETP.GE.AND P1, PT, R130, UR14, PT ;  /* 0x0000000e82007c0c */ /* 0x000fc4000bf26270 */
[----:B------:R-:W-:Y:S02]  /*5870*/  PRMT R155, RZ, 0x7610, R155 ;  /* 0x00007610ff9b7816 */ /* 0x000fe4000000009b */
[----:B------:R-:W-:Y:S02]  /*5880*/  PRMT R153, RZ, 0x7610, R153 ;  /* 0x00007610ff997816 */ /* 0x000fe40000000099 */
[----:B------:R-:W-:Y:S02]  /*5890*/  PRMT R154, RZ, 0x7610, R154 ;  /* 0x00007610ff9a7816 */ /* 0x000fe4000000009a */
[----:B------:R-:W-:Y:S02]  /*58a0*/  PRMT R152, RZ, 0x7610, R152 ;  /* 0x00007610ff987816 */ /* 0x000fe40000000098 */
[----:B------:R-:W-:Y:S02]  /*58b0*/  PRMT R151, RZ, 0x7610, R151 ;  /* 0x00007610ff977816 */ /* 0x000fe40000000097 */
[----:B------:R-:W-:-:S02]  /*58c0*/  PRMT R150, RZ, 0x7610, R150 ;  /* 0x00007610ff967816 */ /* 0x000fc40000000096 */
[----:B------:R-:W-:Y:S02]  /*58d0*/  PRMT R149, RZ, 0x7610, R149 ;  /* 0x00007610ff957816 */ /* 0x000fe40000000095 */
[----:B------:R-:W-:Y:S02]  /*58e0*/  PRMT R142, RZ, 0x7610, R142 ;  /* 0x00007610ff8e7816 */ /* 0x000fe4000000008e */
[----:B------:R-:W-:Y:S01]  /*58f0*/  PRMT R137, RZ, 0x7610, R137 ;  /* 0x00007610ff897816 */ /* 0x000fe20000000089 */
[----:B------:R-:W1:Y:S01]  /*5900*/  S2R R141, SR_TID.X ;  /* 0x00000000008d7919 */ /* 0x000e620000002100 */
[----:B------:R-:W-:Y:S01]  /*5910*/  LOP3.LUT R130, R0, 0x18, RZ, 0xfc, !PT ;  /* 0x0000001800827812 */ /* 0x000fe200078efcff */
[----:B------:R-:W-:Y:S01]  /*5920*/  ULDC UR21, c[0x0][0x238] ;  /* 0x00008e0000157ab9 */ /* 0x000fe20000000800 */
[----:B------:R-:W-:Y:S02]  /*5930*/  ISETP.GE.AND P3, PT, R135, UR14, PT ;  /* 0x0000000e87007c0c */ /* 0x000fe4000bf66270 */
[----:B------:R-:W-:-:S02]  /*5940*/  LEA.HI.X.SX32 R133, R134, R2, 0x1, P0 ;  /* 0x0000000286857211 */ /* 0x000fc400000f0eff */
[C---:B------:R-:W-:Y:S02]  /*5950*/  LOP3.LUT R135, R0.reuse, 0x4, RZ, 0xfc, !PT ;  /* 0x0000000400877812 */ /* 0x040fe400078efcff */
[----:B------:R-:W-:Y:S01]  /*5960*/  LOP3.LUT R134, R0, 0x4, RZ, 0xfc, !PT ;  /* 0x0000000400867812 */ /* 0x000fe200078efcff */
[----:B------:R2:W3:Y:S01]  /*5970*/  @!P6 LDG.E.U8 R155, desc[UR16][R132.64] ;  /* 0x00000010849be981 */ /* 0x0004e2000c1e1100 */
[----:B0-----:R-:W-:Y:S02]  /*5980*/  LEA.HI R131, R205, 0xe, RZ, 0x1a ;  /* 0x0000000ecd837811 */ /* 0x001fe400078fd0ff */
[----:B------:R-:W-:Y:S01]  /*5990*/  ISETP.GE.AND P2, PT, R130, UR14, PT ;  /* 0x0000000e82007c0c */ /* 0x000fe2000bf46270 */
[----:B------:R-:W-:Y:S01]  /*59a0*/  IMAD R134, R134, UR19, RZ ;  /* 0x0000001386867c24 */ /* 0x000fe2000f8e02ff */
[----:B------:R-:W-:Y:S01]  /*59b0*/  ISETP.GE.AND P5, PT, R135, UR14, PT ;  /* 0x0000000e87007c0c */ /* 0x000fe2000bfa6270 */
[----:B------:R-:W-:Y:S01]  /*59c0*/  ULDC UR19, c[0x0][0x238] ;  /* 0x00008e0000137ab9 */ /* 0x000fe20000000800 */
[----:B------:R-:W-:-:S02]  /*59d0*/  IADD3 R130, P0, R140, R90, RZ ;  /* 0x0000005a8c827210 */ /* 0x000fc40007f1e0ff */
[----:B------:R-:W-:Y:S02]  /*59e0*/  LOP3.LUT R135, R0, 0x6, RZ, 0xfc, !PT ;  /* 0x0000000600877812 */ /* 0x000fe400078efcff */
[----:B------:R-:W-:Y:S02]  /*59f0*/  ISETP.GE.AND P4, PT, R131, UR14, PT ;  /* 0x0000000e83007c0c */ /* 0x000fe4000bf86270 */
[----:B------:R-:W-:Y:S02]  /*5a00*/  LEA.HI.X.SX32 R131, R140, R2, 0x1, P0 ;  /* 0x000000028c837211 */ /* 0x000fe400000f0eff */
[----:B------:R-:W-:Y:S02]  /*5a10*/  ISETP.GE.AND P0, PT, R135, UR14, PT ;  /* 0x0000000e87007c0c */ /* 0x000fe4000bf06270 */
[----:B--2---:R-:W-:Y:S01]  /*5a20*/  IADD3 R132, P6, R134, R90, RZ ;  /* 0x0000005a86847210 */ /* 0x004fe20007fde0ff */
[----:B------:R0:W2:Y:S01]  /*5a30*/  @!P3 LDG.E.U8 R154, desc[UR16][R130.64] ;  /* 0x00000010829ab981 */ /* 0x0000a2000c1e1100 */
[----:B------:R-:W-:-:S02]  /*5a40*/  LOP3.LUT R135, R0, 0x8, RZ, 0xfc, !PT ;  /* 0x0000000800877812 */ /* 0x000fc400078efcff */
[----:B------:R-:W-:Y:S02]  /*5a50*/  LOP3.LUT R140, R0, 0x6, RZ, 0xfc, !PT ;  /* 0x00000006008c7812 */ /* 0x000fe400078efcff */
[----:B------:R-:W-:Y:S01]  /*5a60*/  LEA.HI.X.SX32 R133, R134, R2, 0x1, P6 ;  /* 0x0000000286857211 */ /* 0x000fe200030f0eff */
[----:B------:R-:W-:Y:S01]  /*5a70*/  IMAD R135, R135, UR19, RZ ;  /* 0x0000001387877c24 */ /* 0x000fe2000f8e02ff */
[----:B------:R-:W-:Y:S01]  /*5a80*/  LOP3.LUT R134, R0, 0x8, RZ, 0xfc, !PT ;  /* 0x0000000800867812 */ /* 0x000fe200078efcff */
[----:B------:R-:W-:Y:S01]  /*5a90*/  IMAD R140, R140, UR20, RZ ;  /* 0x000000148c8c7c24 */ /* 0x000fe2000f8e02ff */
[----:B------:R-:W-:Y:S01]  /*5aa0*/  ULDC UR20, c[0x0][0x238] ;  /* 0x00008e0000147ab9 */ /* 0x000fe20000000800 */
[----:B------:R4:W5:Y:S01]  /*5ab0*/  @!P5 LDG.E.U8 R153, desc[UR16][R132.64] ;  /* 0x000000108499d981 */ /* 0x000962000c1e1100 */
[----:B------:R-:W-:Y:S01]  /*5ac0*/  ISETP.GE.AND P6, PT, R134, UR14, PT ;  /* 0x0000000e86007c0c */ /* 0x000fe2000bfc6270 */
[----:B------:R-:W-:Y:S01]  /*5ad0*/  ULDC UR19, c[0x0][0x238] ;  /* 0x00008e0000137ab9 */ /* 0x000fe20000000800 */
[----:B0-----:R-:W-:-:S02]  /*5ae0*/  IADD3 R130, P3, R140, R90, RZ ;  /* 0x0000005a8c827210 */ /* 0x001fc40007f7e0ff */
[----:B------:R-:W-:Y:S02]  /*5af0*/  LOP3.LUT R134, R0, 0xa, RZ, 0xfc, !PT ;  /* 0x0000000a00867812 */ /* 0x000fe400078efcff */
[C---:B----4-:R-:W-:Y:S02]  /*5b00*/  IADD3 R132, P5, R135.reuse, R90, RZ ;  /* 0x0000005a87847210 */ /* 0x050fe40007fbe0ff */
[-C--:B------:R-:W-:Y:S02]  /*5b10*/  LEA.HI.X.SX32 R131, R140, R2.reuse, 0x1, P3 ;  /* 0x000000028c837211 */ /* 0x080fe400018f0eff */
[----:B------:R-:W-:Y:S02]  /*5b20*/  LEA.HI.X.SX32 R133, R135, R2, 0x1, P5 ;  /* 0x0000000287857211 */ /* 0x000fe400028f0eff */
[----:B------:R-:W-:Y:S01]  /*5b30*/  LOP3.LUT R135, R0, 0xa, RZ, 0xfc, !PT ;  /* 0x0000000a00877812 */ /* 0x000fe200078efcff */
[----:B------:R0:W4:Y:S01]  /*5b40*/  @!P0 LDG.E.U8 R152, desc[UR16][R130.64] ;  /* 0x0000001082988981 */ /* 0x000122000c1e1100 */
[----:B------:R-:W-:-:S02]  /*5b50*/  ISETP.GE.AND P3, PT, R134, UR14, PT ;  /* 0x0000000e86007c0c */ /* 0x000fc4000bf66270 */
[----:B------:R-:W-:Y:S01]  /*5b60*/  LOP3.LUT R134, R0, 0xc, RZ, 0xfc, !PT ;  /* 0x0000000c00867812 */ /* 0x000fe200078efcff */
[----:B------:R-:W-:Y:S01]  /*5b70*/  IMAD R135, R135, UR20, RZ ;  /* 0x0000001487877c24 */ /* 0x000fe2000f8e02ff */
[----:B------:R1:W4:Y:S01]  /*5b80*/  @!P6 LDG.E.U8 R151, desc[UR16][R132.64] ;  /* 0x000000108497e981 */ /* 0x000322000c1e1100 */
[----:B------:R-:W-:Y:S01]  /*5b90*/  ULDC UR20, c[0x0][0x238] ;  /* 0x00008e0000147ab9 */ /* 0x000fe20000000800 */
[C---:B------:R-:W-:Y:S01]  /*5ba0*/  ISETP.GE.AND P5, PT, R134.reuse, UR14, PT ;  /* 0x0000000e86007c0c */ /* 0x040fe2000bfa6270 */
[----:B------:R-:W-:Y:S01]  /*5bb0*/  IMAD R134, R134, UR19, RZ ;  /* 0x0000001386867c24 */ /* 0x000fe2000f8e02ff */
[----:B------:R-:W-:Y:S01]  /*5bc0*/  ULDC UR19, c[0x0][0x238] ;  /* 0x00008e0000137ab9 */ /* 0x000fe20000000800 */
[-C--:B0-----:R-:W-:Y:S02]  /*5bd0*/  IADD3 R130, P0, R135, R90.reuse, RZ ;  /* 0x0000005a87827210 */ /* 0x081fe40007f1e0ff */
[----:B-1----:R-:W-:Y:S02]  /*5be0*/  LOP3.LUT R133, R0, 0x1a, RZ, 0xfc, !PT ;  /* 0x0000001a00857812 */ /* 0x002fe400078efcff */
[----:B------:R-:W-:-:S02]  /*5bf0*/  IADD3 R132, P6, R134, R90, RZ ;  /* 0x0000005a86847210 */ /* 0x000fc40007fde0ff */
[-C--:B------:R-:W-:Y:S02]  /*5c00*/  LEA.HI.X.SX32 R131, R135, R2.reuse, 0x1, P0 ;  /* 0x0000000287837211 */ /* 0x080fe400000f0eff */
[----:B------:R-:W-:Y:S02]  /*5c10*/  ISETP.GE.AND P0, PT, R133, UR14, PT ;  /* 0x0000000e85007c0c */ /* 0x000fe4000bf06270 */
[----:B------:R-:W-:Y:S01]  /*5c20*/  LEA.HI.X.SX32 R133, R134, R2, 0x1, P6 ;  /* 0x0000000286857211 */ /* 0x000fe200030f0eff */
[----:B------:R-:W4:Y:S01]  /*5c30*/  @!P3 LDG.E.U8 R150, desc[UR16][R130.64] ;  /* 0x000000108296b981 */ /* 0x000f22000c1e1100 */
[----:B------:R-:W0:Y:S01]  /*5c40*/  S2R R134, SR_TID.X ;  /* 0x0000000000867919 */ /* 0x000e220000002100 */
[----:B------:R-:W-:Y:S02]  /*5c50*/  LOP3.LUT R135, R0, 0x10, RZ, 0xfc, !PT ;  /* 0x0000001000877812 */ /* 0x000fe400078efcff */
[----:B------:R1:W4:Y:S03]  /*5c60*/  @!P5 LDG.E.U8 R149, desc[UR16][R132.64] ;  /* 0x000000108495d981 */ /* 0x000326000c1e1100 */
[----:B------:R-:W-:Y:S01]  /*5c70*/  IMAD R135, R135, UR20, RZ ;  /* 0x0000001487877c24 */ /* 0x000fe2000f8e02ff */
[----:B------:R-:W-:-:S04]  /*5c80*/  ULDC UR20, c[0x0][0x238] ;  /* 0x00008e0000147ab9 */ /* 0x000fc80000000800 */
[----:B-1----:R-:W-:Y:S02]  /*5c90*/  IADD3 R132, P5, R135, R90, RZ ;  /* 0x0000005a87847210 */ /* 0x002fe40007fbe0ff */
[----:B0-----:R-:W-:Y:S02]  /*5ca0*/  LEA.HI R140, R134, 0xe, RZ, 0x1a ;  /* 0x0000000e868c7811 */ /* 0x001fe400078fd0ff */
[----:B------:R-:W-:-:S03]  /*5cb0*/  LOP3.LUT R134, R0, 0x10, RZ, 0xfc, !PT ;  /* 0x0000001000867812 */ /* 0x000fc600078efcff */
[----:B------:R-:W-:Y:S01]  /*5cc0*/  IMAD R140, R140, UR19, RZ ;  /* 0x000000138c8c7c24 */ /* 0x000fe2000f8e02ff */
[----:B------:R-:W-:Y:S01]  /*5cd0*/  ISETP.GE.AND P3, PT, R134, UR14, PT ;  /* 0x0000000e86007c0c */ /* 0x000fe2000bf66270 */
[----:B------:R-:W-:Y:S01]  /*5ce0*/  ULDC UR19, c[0x0][0x238] ;  /* 0x00008e0000137ab9 */ /* 0x000fe20000000800 */
[----:B------:R-:W-:Y:S02]  /*5cf0*/  LOP3.LUT R134, R0, 0x12, RZ, 0xfc, !PT ;  /* 0x0000001200867812 */ /* 0x000fe400078efcff */
[C---:B------:R-:W-:Y:S02]  /*5d00*/  IADD3 R130, P6, R140.reuse, R90, RZ ;  /* 0x0000005a8c827210 */ /* 0x040fe40007fde0ff */
[-C--:B------:R-:W-:Y:S02]  /*5d10*/  LEA.HI.X.SX32 R133, R135, R2.reuse, 0x1, P5 ;  /* 0x0000000287857211 */ /* 0x080fe400028f0eff */
[----:B------:R-:W-:Y:S02]  /*5d20*/  LEA.HI.X.SX32 R131, R140, R2, 0x1, P6 ;  /* 0x000000028c837211 */ /* 0x000fe400030f0eff */
[C---:B------:R-:W-:Y:S01]  /*5d30*/  ISETP.GE.AND P6, PT, R134.reuse, UR14, PT ;  /* 0x0000000e86007c0c */ /* 0x040fe2000bfc6270 */
[----:B------:R-:W-:Y:S01]  /*5d40*/  IMAD R134, R134, UR19, RZ ;  /* 0x0000001386867c24 */ /* 0x000fe2000f8e02ff */
[C---:B------:R-:W-:Y:S01]  /*5d50*/  LOP3.LUT R140, R0.reuse, 0x14, RZ, 0xfc, !PT ;  /* 0x00000014008c7812 */ /* 0x040fe200078efcff */
[----:B------:R0:W4:Y:S01]  /*5d60*/  @!P4 LDG.E.U8 R142, desc[UR16][R130.64] ;  /* 0x00000010828ec981 */ /* 0x000122000c1e1100 */
[----:B------:R-:W-:Y:S01]  /*5d70*/  LOP3.LUT R135, R0, 0x14, RZ, 0xfc, !PT ;  /* 0x0000001400877812 */ /* 0x000fe200078efcff */
[----:B------:R-:W-:-:S02]  /*5d80*/  ULDC UR19, c[0x0][0x238] ;  /* 0x00008e0000137ab9 */ /* 0x000fc40000000800 */
[----:B------:R1:W4:Y:S01]  /*5d90*/  @!P3 LDG.E.U8 R137, desc[UR16][R132.64] ;  /* 0x000000108489b981 */ /* 0x000322000c1e1100 */
[----:B------:R-:W-:Y:S01]  /*5da0*/  IMAD R140, R140, UR20, RZ ;  /* 0x000000148c8c7c24 */ /* 0x000fe2000f8e02ff */
[----:B------:R-:W-:Y:S01]  /*5db0*/  ISETP.GE.AND P4, PT, R135, UR14, PT ;  /* 0x0000000e87007c0c */ /* 0x000fe2000bf86270 */
[----:B------:R-:W-:Y:S01]  /*5dc0*/  ULDC UR20, c[0x0][0x238] ;  /* 0x00008e0000147ab9 */ /* 0x000fe20000000800 */
[----:B0-----:R-:W-:Y:S02]  /*5dd0*/  IADD3 R130, P5, R134, R90, RZ ;  /* 0x0000005a86827210 */ /* 0x001fe40007fbe0ff */
[----:B-1----:R-:W-:Y:S02]  /*5de0*/  LOP3.LUT R132, R0, 0x1c, RZ, 0xfc, !PT ;  /* 0x0000001c00847812 */ /* 0x002fe400078efcff */
[----:B------:R-:W-:Y:S02]  /*5df0*/  LEA.HI.X.SX32 R131, R134, R2, 0x1, P5 ;  /* 0x0000000286837211 */ /* 0x000fe400028f0eff */
[----:B------:R-:W-:-:S02]  /*5e00*/  ISETP.GE.AND P3, PT, R132, UR14, PT ;  /* 0x0000000e84007c0c */ /* 0x000fc4000bf66270 */
[----:B------:R-:W-:Y:S02]  /*5e10*/  IADD3 R132, P5, R140, R90, RZ ;  /* 0x0000005a8c847210 */ /* 0x000fe40007fbe0ff */
[----:B------:R-:W-:Y:S02]  /*5e20*/  LOP3.LUT R135, R0, 0x16, RZ, 0xfc, !PT ;  /* 0x0000001600877812 */ /* 0x000fe400078efcff */
[----:B------:R-:W-:Y:S02]  /*5e30*/  PRMT R148, RZ, 0x7610, R148 ;  /* 0x00007610ff947816 */ /* 0x000fe40000000094 */
[----:B------:R-:W-:Y:S01]  /*5e40*/  LEA.HI.X.SX32 R133, R140, R2, 0x1, P5 ;  /* 0x000000028c857211 */ /* 0x000fe200028f0eff */
[----:B------:R-:W-:Y:S01]  /*5e50*/  IMAD R135, R135, UR19, RZ ;  /* 0x0000001387877c24 */ /* 0x000fe2000f8e02ff */
[----:B------:R-:W-:Y:S01]  /*5e60*/  LOP3.LUT R140, R0, 0x18, RZ, 0xfc, !PT ;  /* 0x00000018008c7812 */ /* 0x000fe200078efcff */
[----:B------:R-:W-:Y:S01]  /*5e70*/  ULDC UR19, c[0x0][0x238] ;  /* 0x00008e0000137ab9 */ /* 0x000fe20000000800 */
[----:B------:R-:W-:Y:S01]  /*5e80*/  PRMT R138, RZ, 0x7610, R138 ;  /* 0x00007610ff8a7816 */ /* 0x000fe2000000008a */
[----:B------:R0:W4:Y:S01]  /*5e90*/  @!P6 LDG.E.U8 R148, desc[UR16][R130.64] ;  /* 0x000000108294e981 */ /* 0x000122000c1e1100 */
[----:B------:R-:W-:Y:S01]  /*5ea0*/  LEA.HI R134, R205, 0x1e, RZ, 0x1a ;  /* 0x0000001ecd867811 */ /* 0x000fe200078fd0ff */
[----:B------:R-:W-:Y:S01]  /*5eb0*/  IMAD R140, R140, UR20, RZ ;  /* 0x000000148c8c7c24 */ /* 0x000fe2000f8e02ff */
[----:B------:R-:W-:Y:S01]  /*5ec0*/  PRMT R145, RZ, 0x7610, R145 ;  /* 0x00007610ff917816 */ /* 0x000fe20000000091 */
[----:B------:R-:W-:Y:S01]  /*5ed0*/  ULDC UR20, c[0x0][0x238] ;  /* 0x00008e0000147ab9 */ /* 0x000fe20000000800 */
[----:B------:R-:W-:Y:S01]  /*5ee0*/  ISETP.GE.AND P5, PT, R134, UR14, PT ;  /* 0x0000000e86007c0c */ /* 0x000fe2000bfa6270 */
[----:B------:R1:W4:Y:S01]  /*5ef0*/  @!P4 LDG.E.U8 R138, desc[UR16][R132.64] ;  /* 0x00000010848ac981 */ /* 0x000322000c1e1100 */
[----:B0-----:R-:W-:-:S02]  /*5f00*/  IADD3 R130, P6, R135, R90, RZ ;  /* 0x0000005a87827210 */ /* 0x001fc40007fde0ff */
[----:B------:R-:W-:Y:S02]  /*5f10*/  LOP3.LUT R134, R0, 0x20, RZ, 0xfc, !PT ;  /* 0x0000002000867812 */ /* 0x000fe400078efcff */
[----:B------:R-:W-:Y:S02]  /*5f20*/  LEA.HI.X.SX32 R131, R135, R2, 0x1, P6 ;  /* 0x0000000287837211 */ /* 0x000fe400030f0eff */
[----:B-1----:R-:W-:Y:S02]  /*5f30*/  IADD3 R132, P6, R140, R90, RZ ;  /* 0x0000005a8c847210 */ /* 0x002fe40007fde0ff */
[----:B------:R-:W-:Y:S01]  /*5f40*/  LOP3.LUT R135, R0, 0x1a, RZ, 0xfc, !PT ;  /* 0x0000001a00877812 */ /* 0x000fe200078efcff */
[----:B------:R0:W4:Y:S01]  /*5f50*/  @!P1 LDG.E.U8 R145, desc[UR16][R130.64] ;  /* 0x0000001082919981 */ /* 0x000122000c1e1100 */
[----:B------:R-:W-:Y:S02]  /*5f60*/  ISETP.GE.AND P4, PT, R134, UR14, PT ;  /* 0x0000000e86007c0c */ /* 0x000fe4000bf86270 */
[----:B------:R-:W-:Y:S01]  /*5f70*/  LEA.HI.X.SX32 R133, R140, R2, 0x1, P6 ;  /* 0x000000028c857211 */ /* 0x000fe200030f0eff */
[----:B------:R-:W-:Y:S01]  /*5f80*/  IMAD R135, R135, UR19, RZ ;  /* 0x0000001387877c24 */ /* 0x000fe2000f8e02ff */
[C---:B------:R-:W-:Y:S01]  /*5f90*/  LOP3.LUT R134, R0.reuse, 0x22, RZ, 0xfc, !PT ;  /* 0x0000002200867812 */ /* 0x040fe200078efcff */
[----:B------:R-:W-:Y:S01]  /*5fa0*/  ULDC UR19, c[0x0][0x238] ;  /* 0x00008e0000137ab9 */ /* 0x000fe20000000800 */
[----:B------:R-:W-:-:S02]  /*5fb0*/  LOP3.LUT R140, R0, 0x1c, RZ, 0xfc, !PT ;  /* 0x0000001c008c7812 */ /* 0x000fc400078efcff */
[----:B------:R-:W-:Y:S02]  /*5fc0*/  PRMT R143, RZ, 0x7610, R143 ;  /* 0x00007610ff8f7816 */ /* 0x000fe4000000008f */
[----:B------:R-:W-:Y:S01]  /*5fd0*/  ISETP.GE.AND P1, PT, R134, UR14, PT ;  /* 0x0000000e86007c0c */ /* 0x000fe2000bf26270 */
[----:B------:R-:W-:Y:S01]  /*5fe0*/  IMAD R140, R140, UR20, RZ ;  /* 0x000000148c8c7c24 */ /* 0x000fe2000f8e02ff */
[C---:B0-----:R-:W-:Y:S01]  /*5ff0*/  IADD3 R130, P6, R135.reuse, R90, RZ ;  /* 0x0000005a87827210 */ /* 0x041fe20007fde0ff */
[----:B------:R-:W-:Y:S01]  /*6000*/  ULDC UR20, c[0x0][0x238] ;  /* 0x00008e0000147ab9 */ /* 0x000fe20000000800 */
[----:B------:R-:W-:Y:S01]  /*6010*/  LOP3.LUT R134, R0, 0x24, RZ, 0xfc, !PT ;  /* 0x0000002400867812 */ /* 0x000fe200078efcff */
[----:B------:R0:W4:Y:S01]  /*6020*/  @!P2 LDG.E.U8 R143, desc[UR16][R132.64] ;  /* 0x00000010848fa981 */ /* 0x000122000c1e1100 */
[----:B------:R-:W-:Y:S02]  /*6030*/  LEA.HI.X.SX32 R131, R135, R2, 0x1, P6 ;  /* 0x0000000287837211 */ /* 0x000fe400030f0eff */
[----:B------:R-:W-:-:S02]  /*6040*/  ISETP.GE.AND P2, PT, R134, UR14, PT ;  /* 0x0000000e86007c0c */ /* 0x000fc4000bf46270 */
[C---:B------:R-:W-:Y:S02]  /*6050*/  IADD3 R134, P6, R140.reuse, R90, RZ ;  /* 0x0000005a8c867210 */ /* 0x040fe40007fde0ff */
[----:B------:R-:W-:Y:S02]  /*6060*/  LEA.HI R141, R141, 0x1e, RZ, 0x1a ;  /* 0x0000001e8d8d7811 */ /* 0x000fe400078fd0ff */
[----:B------:R-:W-:Y:S02]  /*6070*/  LEA.HI.X.SX32 R135, R140, R2, 0x1, P6 ;  /* 0x000000028c877211 */ /* 0x000fe400030f0eff */
[----:B0-----:R-:W-:Y:S01]  /*6080*/  PRMT R132, RZ, 0x7610, R132 ;  /* 0x00007610ff847816 */ /* 0x001fe20000000084 */
[----:B------:R-:W-:Y:S01]  /*6090*/  IMAD R141, R141, UR19, RZ ;  /* 0x000000138d8d7c24 */ /* 0x000fe2000f8e02ff */
[----:B------:R-:W-:Y:S01]  /*60a0*/  LOP3.LUT R140, R0, 0x20, RZ, 0xfc, !PT ;  /* 0x00000020008c7812 */ /* 0x000fe200078efcff */
[----:B------:R-:W-:Y:S01]  /*60b0*/  ULDC UR19, c[0x0][0x238] ;  /* 0x00008e0000137ab9 */ /* 0x000fe20000000800 */
[----:B------:R-:W-:-:S02]  /*60c0*/  PRMT R139, RZ, 0x7610, R139 ;  /* 0x00007610ff8b7816 */ /* 0x000fc4000000008b */
[----:B------:R0:W4:Y:S01]  /*60d0*/  @!P0 LDG.E.U8 R132, desc[UR16][R130.64] ;  /* 0x0000001082848981 */ /* 0x000122000c1e1100 */
[----:B------:R-:W-:Y:S01]  /*60e0*/  IMAD R140, R140, UR20, RZ ;  /* 0x000000148c8c7c24 */ /* 0x000fe2000f8e02ff */
[C---:B------:R-:W-:Y:S01]  /*60f0*/  LOP3.LUT R144, R0.reuse, 0x22, RZ, 0xfc, !PT ;  /* 0x0000002200907812 */ /* 0x040fe200078efcff */
[----:B------:R-:W-:Y:S01]  /*6100*/  ULDC UR20, c[0x0][0x238] ;  /* 0x00008e0000147ab9 */ /* 0x000fe20000000800 */
[----:B------:R-:W-:Y:S01]  /*6110*/  LOP3.LUT R133, R0, 0x26, RZ, 0xfc, !PT ;  /* 0x0000002600857812 */ /* 0x000fe200078efcff */
[----:B------:R1:W4:Y:S01]  /*6120*/  @!P3 LDG.E.U8 R139, desc[UR16][R134.64] ;  /* 0x00000010868bb981 */ /* 0x000322000c1e1100 */
[----:B------:R-:W-:Y:S02]  /*6130*/  PRMT R136, RZ, 0x7610, R136 ;  /* 0x00007610ff887816 */ /* 0x000fe40000000088 */
[----:B0-----:R-:W-:Y:S01]  /*6140*/  IADD3 R130, P6, R141, R90, RZ ;  /* 0x0000005a8d827210 */ /* 0x001fe20007fde0ff */
[----:B------:R-:W-:Y:S01]  /*6150*/  IMAD R144, R144, UR19, RZ ;  /* 0x0000001390907c24 */ /* 0x000fe2000f8e02ff */
[----:B------:R-:W-:Y:S01]  /*6160*/  ISETP.GE.AND P0, PT, R133, UR14, PT ;  /* 0x0000000e85007c0c */ /* 0x000fe2000bf06270 */
[----:B------:R-:W-:Y:S01]  /*6170*/  ULDC UR19, c[0x0][0x238] ;  /* 0x00008e0000137ab9 */ /* 0x000fe20000000800 */
[----:B------:R-:W-:-:S02]  /*6180*/  LEA.HI.X.SX32 R131, R141, R2, 0x1, P6 ;  /* 0x000000028d837211 */ /* 0x000fc400030f0eff */
[----:B-1----:R-:W-:Y:S02]  /*6190*/  IADD3 R134, P6, R140, R90, RZ ;  /* 0x0000005a8c867210 */ /* 0x002fe40007fde0ff */
[----:B------:R-:W-:Y:S01]  /*61a0*/  LOP3.LUT R133, R0, 0x28, RZ, 0xfc, !PT ;  /* 0x0000002800857812 */ /* 0x000fe200078efcff */
[----:B------:R0:W4:Y:S01]  /*61b0*/  @!P5 LDG.E.U8 R136, desc[UR16][R130.64] ;  /* 0x000000108288d981 */ /* 0x000122000c1e1100 */
[----:B------:R-:W-:Y:S02]  /*61c0*/  LEA.HI.X.SX32 R135, R140, R2, 0x1, P6 ;  /* 0x000000028c877211 */ /* 0x000fe400030f0eff */
[C---:B------:R-:W-:Y:S02]  /*61d0*/  LOP3.LUT R141, R0.reuse, 0x24, RZ, 0xfc, !PT ;  /* 0x00000024008d7812 */ /* 0x040fe400078efcff */
[----:B------:R-:W-:Y:S02]  /*61e0*/  ISETP.GE.AND P3, PT, R133, UR14, PT ;  /* 0x0000000e85007c0c */ /* 0x000fe4000bf66270 */
[----:B------:R-:W-:-:S02]  /*61f0*/  LOP3.LUT R133, R0, 0x2a, RZ, 0xfc, !PT ;  /* 0x0000002a00857812 */ /* 0x000fc400078efcff */
[C---:B0-----:R-:W-:Y:S02]  /*6200*/  IADD3 R130, P6, R144.reuse, R90, RZ ;  /* 0x0000005a90827210 */ /* 0x041fe40007fde0ff */
[----:B------:R-:W-:Y:S01]  /*6210*/  PRMT R147, RZ, 0x7610, R147 ;  /* 0x00007610ff937816 */ /* 0x000fe20000000093 */
[----:B------:R-:W-:Y:S01]  /*6220*/  IMAD R141, R141, UR20, RZ ;  /* 0x000000148d8d7c24 */ /* 0x000fe2000f8e02ff */
[----:B------:R-:W-:Y:S01]  /*6230*/  LEA.HI.X.SX32 R131, R144, R2, 0x1, P6 ;  /* 0x0000000290837211 */ /* 0x000fe200030f0eff */
[----:B------:R-:W-:Y:S01]  /*6240*/  ULDC UR20, c[0x0][0x238] ;  /* 0x00008e0000147ab9 */ /* 0x000fe20000000800 */
[C---:B------:R-:W-:Y:S02]  /*6250*/  LOP3.LUT R140, R0.reuse, 0x2c, RZ, 0xfc, !PT ;  /* 0x0000002c008c7812 */ /* 0x040fe400078efcff */
[----:B------:R-:W-:Y:S01]  /*6260*/  LOP3.LUT R144, R0, 0x26, RZ, 0xfc, !PT ;  /* 0x0000002600907812 */ /* 0x000fe200078efcff */
[----:B------:R0:W4:Y:S01]  /*6270*/  @!P4 LDG.E.U8 R147, desc[UR16][R134.64] ;  /* 0x000000108693c981 */ /* 0x000122000c1e1100 */
[----:B------:R-:W-:-:S02]  /*6280*/  ISETP.GE.AND P5, PT, R133, UR14, PT ;  /* 0x0000000e85007c0c */ /* 0x000fc4000bfa6270 */
[----:B------:R-:W-:Y:S01]  /*6290*/  PRMT R133, RZ, 0x7610, R133 ;  /* 0x00007610ff857816 */ /* 0x000fe20000000085 */
[----:B------:R-:W-:Y:S01]  /*62a0*/  IMAD R144, R144, UR19, RZ ;  /* 0x0000001390907c24 */ /* 0x000fe2000f8e02ff */
[----:B------:R-:W-:Y:S01]  /*62b0*/  ISETP.GE.AND P4, PT, R140, UR14, PT ;  /* 0x0000000e8c007c0c */ /* 0x000fe2000bf86270 */
[----:B------:R-:W-:Y:S01]  /*62c0*/  ULDC UR19, c[0x0][0x238] ;  /* 0x00008e0000137ab9 */ /* 0x000fe20000000800 */
[----:B------:R-:W-:Y:S02]  /*62d0*/  LOP3.LUT R140, R0, 0x30, RZ, 0xfc, !PT ;  /* 0x00000030008c7812 */ /* 0x000fe400078efcff */
[----:B------:R1:W4:Y:S01]  /*62e0*/  @!P1 LDG.E.U8 R133, desc[UR16][R130.64] ;  /* 0x0000001082859981 */ /* 0x000322000c1e1100 */
[C---:B0-----:R-:W-:Y:S02]  /*62f0*/  IADD3 R134, P6, R141.reuse, R90, RZ ;  /* 0x0000005a8d867210 */ /* 0x041fe40007fde0ff */
[----:B------:R-:W-:Y:S02]  /*6300*/  ISETP.GE.AND P1, PT, R140, UR14, PT ;  /* 0x0000000e8c007c0c */ /* 0x000fe4000bf26270 */
[----:B------:R-:W-:-:S02]  /*6310*/  LEA.HI.X.SX32 R135, R141, R2, 0x1, P6 ;  /* 0x000000028d877211 */ /* 0x000fc400030f0eff */
[----:B------:R-:W-:Y:S02]  /*6320*/  IADD3 R140, P6, R144, R90, RZ ;  /* 0x0000005a908c7210 */ /* 0x000fe40007fde0ff */
[----:B------:R-:W-:Y:S02]  /*6330*/  LOP3.LUT R156, R0, 0x28, RZ, 0xfc, !PT ;  /* 0x00000028009c7812 */ /* 0x000fe400078efcff */
[----:B-1----:R-:W-:Y:S02]  /*6340*/  PRMT R131, RZ, 0x7610, R131 ;  /* 0x00007610ff837816 */ /* 0x002fe40000000083 */
[----:B------:R-:W-:Y:S01]  /*6350*/  LEA.HI.X.SX32 R141, R144, R2, 0x1, P6 ;  /* 0x00000002908d7211 */ /* 0x000fe200030f0eff */
[----:B------:R-:W-:Y:S01]  /*6360*/  IMAD R156, R156, UR20, RZ ;  /* 0x000000149c9c7c24 */ /* 0x000fe2000f8e02ff */
[----:B------:R-:W-:Y:S01]  /*6370*/  LOP3.LUT R144, R0, 0x2a, RZ, 0xfc, !PT ;  /* 0x0000002a00907812 */ /* 0x000fe200078efcff */
[----:B------:R-:W-:Y:S01]  /*6380*/  ULDC UR20, c[0x0][0x238] ;  /* 0x00008e0000147ab9 */ /* 0x000fe20000000800 */
[----:B------:R0:W4:Y:S01]  /*6390*/  @!P2 LDG.E.U8 R131, desc[UR16][R134.64] ;  /* 0x000000108683a981 */ /* 0x000122000c1e1100 */
[----:B------:R-:W-:-:S02]  /*63a0*/  PRMT R146, RZ, 0x7610, R146 ;  /* 0x00007610ff927816 */ /* 0x000fc40000000092 */
[----:B------:R-:W-:Y:S01]  /*63b0*/  IMAD R144, R144, UR19, RZ ;  /* 0x0000001390907c24 */ /* 0x000fe2000f8e02ff */
[----:B------:R-:W-:Y:S01]  /*63c0*/  LOP3.LUT R160, R0, 0x2c, RZ, 0xfc, !PT ;  /* 0x0000002c00a07812 */ /* 0x000fe200078efcff */
[----:B------:R-:W-:Y:S02]  /*63d0*/  ULDC UR19, c[0x0][0x238] ;  /* 0x00008e0000137ab9 */ /* 0x000fe40000000800 */
[----:B------:R1:W4:Y:S01]  /*63e0*/  @!P0 LDG.E.U8 R146, desc[UR16][R140.64] ;  /* 0x000000108c928981 */ /* 0x000322000c1e1100 */
[----:B0-----:R-:W-:-:S04]  /*63f0*/  IADD3 R134, P6, R156, R90, RZ ;  /* 0x0000005a9c867210 */ /* 0x001fc80007fde0ff */
[----:B------:R-:W-:Y:S02]  /*6400*/  LEA.HI.X.SX32 R135, R156, R2, 0x1, P6 ;  /* 0x000000029c877211 */ /* 0x000fe400030f0eff */
[----:B------:R-:W-:Y:S02]  /*6410*/  IADD3 R156, P6, R144, R90, RZ ;  /* 0x0000005a909c7210 */ /* 0x000fe40007fde0ff */
[----:B-1----:R-:W-:Y:S01]  /*6420*/  PRMT R140, RZ, 0x7610, R140 ;  /* 0x00007610ff8c7816 */ /* 0x002fe2000000008c */
[----:B------:R-:W-:Y:S01]  /*6430*/  IMAD R160, R160, UR20, RZ ;  /* 0x00000014a0a07c24 */ /* 0x000fe2000f8e02ff */
[----:B------:R-:W-:Y:S01]  /*6440*/  LEA.HI.X.SX32 R157, R144, R2, 0x1, P6 ;  /* 0x00000002909d7211 */ /* 0x000fe200030f0eff */
[----:B------:R-:W-:Y:S01]  /*6450*/  ULDC UR20, c[0x0][0x238] ;  /* 0x00008e0000147ab9 */ /* 0x000fe20000000800 */
[----:B------:R-:W-:Y:S02]  /*6460*/  LOP3.LUT R144, R0, 0x30, RZ, 0xfc, !PT ;  /* 0x0000003000907812 */ /* 0x000fe400078efcff */
[----:B------:R0:W4:Y:S01]  /*6470*/  @!P3 LDG.E.U8 R140, desc[UR16][R134.64] ;  /* 0x00000010868cb981 */ /* 0x000122000c1e1100 */
[----:B------:R-:W-:-:S02]  /*6480*/  IADD3 R158, P6, R160, R90, RZ ;  /* 0x0000005aa09e7210 */ /* 0x000fc40007fde0ff */
[----:B------:R-:W-:Y:S01]  /*6490*/  IMAD R144, R144, UR19, RZ ;  /* 0x0000001390907c24 */ /* 0x000fe2000f8e02ff */
[----:B------:R-:W-:Y:S01]  /*64a0*/  PRMT R207, RZ, 0x7610, R207 ;  /* 0x00007610ffcf7816 */ /* 0x000fe200000000cf */
[----:B------:R-:W-:Y:S01]  /*64b0*/  ULDC UR19, c[0x0][0x238] ;  /* 0x00008e0000137ab9 */ /* 0x000fe20000000800 */
[----:B0-----:R-:W-:Y:S02]  /*64c0*/  PRMT R134, RZ, 0x7610, R134 ;  /* 0x00007610ff867816 */ /* 0x001fe40000000086 */
[----:B------:R-:W-:-:S04]  /*64d0*/  LEA.HI.X.SX32 R159, R160, R2, 0x1, P6 ;  /* 0x00000002a09f7211 */ /* 0x000fc800030f0eff */
[----:B------:R0:W4:Y:S02]  /*64e0*/  @!P5 LDG.E.U8 R134, desc[UR16][R156.64] ;  /* 0x000000109c86d981 */ /* 0x000124000c1e1100 */
[----:B0-----:R-:W-:-:S04]  /*64f0*/  IADD3 R156, P6, R144, R90, RZ ;  /* 0x0000005a909c7210 */ /* 0x001fc80007fde0ff */
[----:B------:R-:W-:Y:S02]  /*6500*/  LEA.HI.X.SX32 R157, R144, R2, 0x1, P6 ;  /* 0x00000002909d7211 */ /* 0x000fe400030f0eff */
[C---:B------:R-:W-:Y:S02]  /*6510*/  LOP3.LUT R144, R0.reuse, 0x34, RZ, 0xfc, !PT ;  /* 0x0000003400907812 */ /* 0x040fe400078efcff */
[----:B------:R-:W-:Y:S01]  /*6520*/  LOP3.LUT R160, R0, 0x32, RZ, 0xfc, !PT ;  /* 0x0000003200a07812 */ /* 0x000fe200078efcff */
[----:B------:R0:W4:Y:S02]  /*6530*/  @!P1 LDG.E.U8 R207, desc[UR16][R156.64] ;  /* 0x000000109ccf9981 */ /* 0x000124000c1e1100 */
[----:B------:R-:W-:Y:S01]  /*6540*/  IMAD R144, R144, UR19, RZ ;  /* 0x0000001390907c24 */ /* 0x000fe2000f8e02ff */
[----:B------:R-:W-:Y:S02]  /*6550*/  LOP3.LUT R130, R0, 0x32, RZ, 0xfc, !PT ;  /* 0x0000003200827812 */ /* 0x000fe400078efcff */
[----:B------:R-:W-:Y:S01]  /*6560*/  PRMT R141, RZ, 0x7610, R141 ;  /* 0x00007610ff8d7816 */ /* 0x000fe2000000008d */
[----:B------:R-:W-:Y:S01]  /*6570*/  IMAD R160, R160, UR20, RZ ;  /* 0x00000014a0a07c24 */ /* 0x000fe2000f8e02ff */
[----:B------:R-:W-:Y:S01]  /*6580*/  ISETP.GE.AND P2, PT, R130, UR14, PT ;  /* 0x0000000e82007c0c */ /* 0x000fe2000bf46270 */
[----:B------:R-:W-:Y:S01]  /*6590*/  ULDC UR20, c[0x0][0x238] ;  /* 0x00008e0000147ab9 */ /* 0x000fe20000000800 */
[----:B------:R-:W-:Y:S01]  /*65a0*/  PRMT R204, RZ, 0x7610, R204 ;  /* 0x00007610ffcc7816 */ /* 0x000fe200000000cc */
[----:B------:R-:W-:Y:S01]  /*65b0*/  ULDC UR19, c[0x0][0x238] ;  /* 0x00008e0000137ab9 */ /* 0x000fe20000000800 */
[----:B0-----:R-:W-:Y:S01]  /*65c0*/  IADD3 R156, P1, R144, R90, RZ ;  /* 0x0000005a909c7210 */ /* 0x001fe20007f3e0ff */
[----:B------:R0:W4:Y:S01]  /*65d0*/  @!P4 LDG.E.U8 R141, desc[UR16][R158.64] ;  /* 0x000000109e8dc981 */ /* 0x000122000c1e1100 */
[----:B------:R-:W-:-:S02]  /*65e0*/  LOP3.LUT R130, R0, 0x34, RZ, 0xfc, !PT ;  /* 0x0000003400827812 */ /* 0x000fc400078efcff */
[----:B------:R-:W-:Y:S02]  /*65f0*/  LEA.HI.X.SX32 R157, R144, R2, 0x1, P1 ;  /* 0x00000002909d7211 */ /* 0x000fe400008f0eff */
[----:B------:R-:W-:Y:S02]  /*6600*/  LOP3.LUT R144, R0, 0x38, RZ, 0xfc, !PT ;  /* 0x0000003800907812 */ /* 0x000fe400078efcff */
[----:B------:R-:W-:Y:S02]  /*6610*/  ISETP.GE.AND P0, PT, R130, UR14, PT ;  /* 0x0000000e82007c0c */ /* 0x000fe4000bf06270 */
[----:B0-----:R-:W-:Y:S02]  /*6620*/  IADD3 R158, P6, R160, R90, RZ ;  /* 0x0000005aa09e7210 */ /* 0x001fe40007fde0ff */
[----:B------:R-:W-:Y:S01]  /*6630*/  LOP3.LUT R130, R0, 0x36, RZ, 0xfc, !PT ;  /* 0x0000003600827812 */ /* 0x000fe200078efcff */
[----:B------:R-:W-:Y:S01]  /*6640*/  IMAD R144, R144, UR20, RZ ;  /* 0x0000001490907c24 */ /* 0x000fe2000f8e02ff */
[----:B------:R-:W-:-:S02]  /*6650*/  LEA.HI.X.SX32 R159, R160, R2, 0x1, P6 ;  /* 0x00000002a09f7211 */ /* 0x000fc400030f0eff */
[----:B------:R-:W-:Y:S02]  /*6660*/  LOP3.LUT R162, R0, 0x36, RZ, 0xfc, !PT ;  /* 0x0000003600a27812 */ /* 0x000fe400078efcff */
[----:B------:R-:W-:Y:S01]  /*6670*/  ISETP.GE.AND P3, PT, R130, UR14, PT ;  /* 0x0000000e82007c0c */ /* 0x000fe2000bf66270 */
[----:B------:R0:W4:Y:S01]  /*6680*/  @!P2 LDG.E.U8 R204, desc[UR16][R158.64] ;  /* 0x000000109ecca981 */ /* 0x000122000c1e1100 */
[C---:B------:R-:W-:Y:S02]  /*6690*/  LOP3.LUT R130, R0.reuse, 0x38, RZ, 0xfc, !PT ;  /* 0x0000003800827812 */ /* 0x040fe400078efcff */
[----:B------:R-:W-:Y:S02]  /*66a0*/  PRMT R209, RZ, 0x7610, R209 ;  /* 0x00007610ffd17816 */ /* 0x000fe400000000d1 */
[----:B------:R-:W-:Y:S01]  /*66b0*/  LOP3.LUT R135, R0, 0x3a, RZ, 0xfc, !PT ;  /* 0x0000003a00877812 */ /* 0x000fe200078efcff */
[----:B------:R-:W-:Y:S01]  /*66c0*/  IMAD R162, R162, UR21, RZ ;  /* 0x00000015a2a27c24 */ /* 0x000fe2000f8e02ff */
[----:B------:R-:W-:-:S02]  /*66d0*/  ISETP.GE.AND P5, PT, R130, UR14, PT ;  /* 0x0000000e82007c0c */ /* 0x000fc4000bfa6270 */
[----:B0-----:R-:W-:Y:S01]  /*66e0*/  IADD3 R158, P2, R144, R90, RZ ;  /* 0x0000005a909e7210 */ /* 0x001fe20007f5e0ff */
[----:B------:R-:W-:Y:S01]  /*66f0*/  IMAD R135, R135, UR19, RZ ;  /* 0x0000001387877c24 */ /* 0x000fe2000f8e02ff */
[----:B------:R-:W-:Y:S01]  /*6700*/  LOP3.LUT R130, R0, 0x3a, RZ, 0xfc, !PT ;  /* 0x0000003a00827812 */ /* 0x000fe200078efcff */
[----:B------:R0:W4:Y:S01]  /*6710*/  @!P0 LDG.E.U8 R209, desc[UR16][R156.64] ;  /* 0x000000109cd18981 */ /* 0x000122000c1e1100 */
[----:B------:R-:W-:Y:S01]  /*6720*/  LEA.HI.X.SX32 R159, R144, R2, 0x1, P2 ;  /* 0x00000002909f7211 */ /* 0x000fe200010f0eff */
[----:B------:R-:W-:Y:S01]  /*6730*/  ULDC UR19, c[0x0][0x238] ;  /* 0x00008e0000137ab9 */ /* 0x000fe20000000800 */
[----:B------:R-:W-:Y:S02]  /*6740*/  LOP3.LUT R144, R0, 0x3c, RZ, 0xfc, !PT ;  /* 0x0000003c00907812 */ /* 0x000fe400078efcff */
[----:B------:R-:W-:Y:S02]  /*6750*/  ISETP.GE.AND P4, PT, R130, UR14, PT ;  /* 0x0000000e82007c0c */ /* 0x000fe4000bf86270 */
[----:B------:R-:W-:-:S02]  /*6760*/  LOP3.LUT R130, R0, 0x3c, RZ, 0xfc, !PT ;  /* 0x0000003c00827812 */ /* 0x000fc400078efcff */
[-C--:B0-----:R-:W-:Y:S02]  /*6770*/  IADD3 R156, P6, R162, R90.reuse, RZ ;  /* 0x0000005aa29c7210 */ /* 0x081fe40007fde0ff */
[----:B------:R-:W-:Y:S02]  /*6780*/  PRMT R203, RZ, 0x7610, R203 ;  /* 0x00007610ffcb7816 */ /* 0x000fe400000000cb */
[C---:B------:R-:W-:Y:S01]  /*6790*/  IADD3 R160, P0, R135.reuse, R90, RZ ;  /* 0x0000005a87a07210 */ /* 0x040fe20007f1e0ff */
[----:B------:R-:W-:Y:S01]  /*67a0*/  IMAD R144, R144, UR19, RZ ;  /* 0x0000001390907c24 */ /* 0x000fe2000f8e02ff */
[-C--:B------:R-:W-:Y:S02]  /*67b0*/  LEA.HI.X.SX32 R157, R162, R2.reuse, 0x1, P6 ;  /* 0x00000002a29d7211 */ /* 0x080fe400030f0eff */
[----:B------:R-:W-:Y:S02]  /*67c0*/  ISETP.GE.AND P1, PT, R130, UR14, PT ;  /* 0x0000000e82007c0c */ /* 0x000fe4000bf26270 */
[----:B------:R-:W-:Y:S01]  /*67d0*/  LEA.HI.X.SX32 R161, R135, R2, 0x1, P0 ;  /* 0x0000000287a17211 */ /* 0x000fe200000f0eff */
[----:B------:R0:W4:Y:S01]  /*67e0*/  @!P3 LDG.E.U8 R203, desc[UR16][R156.64] ;  /* 0x000000109ccbb981 */ /* 0x000122000c1e1100 */
[----:B------:R-:W-:-:S02]  /*67f0*/  LEA.HI R135, R205, 0x3e, RZ, 0x1a ;  /* 0x0000003ecd877811 */ /* 0x000fc400078fd0ff */
[----:B------:R-:W-:Y:S02]  /*6800*/  LEA.HI R130, R205, 0x2e, RZ, 0x1a ;  /* 0x0000002ecd827811 */ /* 0x000fe400078fd0ff */
[----:B------:R-:W-:Y:S02]  /*6810*/  PRMT R202, RZ, 0x7610, R202 ;  /* 0x00007610ffca7816 */ /* 0x000fe400000000ca */
[C---:B------:R-:W-:Y:S02]  /*6820*/  ISETP.GE.AND P3, PT, R135.reuse, UR14, PT ;  /* 0x0000000e87007c0c */ /* 0x040fe4000bf66270 */
[C---:B0-----:R-:W-:Y:S01]  /*6830*/  IADD3 R156, P0, R144.reuse, R90, RZ ;  /* 0x0000005a909c7210 */ /* 0x041fe20007f1e0ff */
[----:B------:R-:W-:Y:S01]  /*6840*/  IMAD R135, R135, UR18, RZ ;  /* 0x0000001287877c24 */ /* 0x000fe2000f8e02ff */
[----:B------:R-:W-:Y:S01]  /*6850*/  PRMT R199, RZ, 0x7610, R199 ;  /* 0x00007610ffc77816 */ /* 0x000fe200000000c7 */
[----:B------:R0:W4:Y:S01]  /*6860*/  @!P5 LDG.E.U8 R202, desc[UR16][R158.64] ;  /* 0x000000109ecad981 */ /* 0x000122000c1e1100 */
[----:B------:R-:W-:-:S02]  /*6870*/  LEA.HI.X.SX32 R157, R144, R2, 0x1, P0 ;  /* 0x00000002909d7211 */ /* 0x000fc400000f0eff */
[C---:B------:R-:W-:Y:S01]  /*6880*/  ISETP.GE.AND P2, PT, R130.reuse, UR14, PT ;  /* 0x0000000e82007c0c */ /* 0x040fe2000bf46270 */
[----:B------:R-:W-:Y:S02]  /*6890*/  IMAD R130, R130, UR18, RZ ;  /* 0x0000001282827c24 */ /* 0x000fe4000f8e02ff */
[----:B------:R1:W4:Y:S01]  /*68a0*/  @!P1 LDG.E.U8 R199, desc[UR16][R156.64] ;  /* 0x000000109cc79981 */ /* 0x000322000c1e1100 */
[C---:B0-----:R-:W-:Y:S02]  /*68b0*/  IADD3 R158, P0, R135.reuse, R90, RZ ;  /* 0x0000005a879e7210 */ /* 0x041fe40007f1e0ff */
[----:B------:R-:W-:Y:S02]  /*68c0*/  PRMT R200, RZ, 0x7610, R200 ;  /* 0x00007610ffc87816 */ /* 0x000fe400000000c8 */
[----:B------:R-:W-:Y:S02]  /*68d0*/  LEA.HI.X.SX32 R159, R135, R2, 0x1, P0 ;  /* 0x00000002879f7211 */ /* 0x000fe400000f0eff */
[----:B-1----:R-:W-:-:S02]  /*68e0*/  IADD3 R156, P1, R130, R90, RZ ;  /* 0x0000005a829c7210 */ /* 0x002fc40007f3e0ff */
[----:B------:R-:W-:Y:S01]  /*68f0*/  PRMT R198, RZ, 0x7610, R198 ;  /* 0x00007610ffc67816 */ /* 0x000fe200000000c6 */
[----:B------:R-:W4:Y:S01]  /*6900*/  @!P4 LDG.E.U8 R200, desc[UR16][R160.64] ;  /* 0x00000010a0c8c981 */ /* 0x000f22000c1e1100 */
[----:B------:R-:W-:Y:S02]  /*6910*/  PRMT R135, RZ, 0x7610, R135 ;  /* 0x00007610ff877816 */ /* 0x000fe40000000087 */
[----:B------:R-:W-:Y:S02]  /*6920*/  LEA.HI.X.SX32 R157, R130, R2, 0x1, P1 ;  /* 0x00000002829d7211 */ /* 0x000fe400008f0eff */
[----:B------:R-:W4:Y:S04]  /*6930*/  @!P3 LDG.E.U8 R198, desc[UR16][R158.64] ;  /* 0x000000109ec6b981 */ /* 0x000f28000c1e1100 */
[----:B------:R0:W4:Y:S01]  /*6940*/  @!P2 LDG.E.U8 R135, desc[UR16][R156.64] ;  /* 0x000000109c87a981 */ /* 0x000122000c1e1100 */
[----:B------:R-:W-:-:S05]  /*6950*/  LOP3.LUT R162, R205, 0x3f, RZ, 0xc0, !PT ;  /* 0x0000003fcda27812 */ /* 0x000fca00078ec0ff */
[C---:B------:R-:W-:Y:S01]  /*6960*/  IMAD R144, R162.reuse, UR15, RZ ;  /* 0x0000000fa2907c24 */ /* 0x040fe2000f8e02ff */
[----:B------:R-:W-:-:S04]  /*6970*/  ISETP.GE.AND P0, PT, R162, UR14, PT ;  /* 0x0000000ea2007c0c */ /* 0x000fc8000bf06270 */
[C---:B------:R-:W-:Y:S02]  /*6980*/  IADD3 RZ, P1, R144.reuse, R111, RZ ;  /* 0x0000006f90ff7210 */ /* 0x040fe40007f3e0ff */
[----:B------:R-:W-:Y:S01]  /*6990*/  SHF.R.S32.HI R130, RZ, 0x1f, R144 ;  /* 0x0000001fff827819 */ /* 0x000fe20000011490 */
[----:B0-----:R-:W-:Y:S01]  /*69a0*/  IMAD.IADD R156, R144, 0x1, R111 ;  /* 0x00000001909c7824 */ /* 0x001fe200078e026f */
[----:B------:R-:W-:-:S03]  /*69b0*/  PRMT R193, RZ, 0x7610, R193 ;  /* 0x00007610ffc17816 */ /* 0x000fc600000000c1 */
[----:B------:R-:W-:Y:S01]  /*69c0*/  IMAD.X R157, R130, 0x1, R120, P1 ;  /* 0x00000001829d7824 */ /* 0x000fe200008e0678 */
[----:B------:R-:W-:Y:S01]  /*69d0*/  BAR.SYNC.DEFER_BLOCKING 0x0 ;  /* 0x0000000000007b1d */ /* 0x000fe20000010000 */
[C---:B------:R-:W-:Y:S02]  /*69e0*/  IADD3 RZ, P1, R144.reuse, R115, RZ ;  /* 0x0000007390ff7210 */ /* 0x040fe40007f3e0ff */
[C---:B------:R-:W-:Y:S02]  /*69f0*/  IADD3 RZ, P2, R144.reuse, R113, RZ ;  /* 0x0000007190ff7210 */ /* 0x040fe40007f5e0ff */
[----:B------:R-:W-:Y:S01]  /*6a00*/  PRMT R185, RZ, 0x7610, R185 ;  /* 0x00007610ffb97816 */ /* 0x000fe200000000b9 */
[----:B------:R-:W-:Y:S01]  /*6a10*/  IMAD.IADD R158, R144, 0x1, R113 ;  /* 0x00000001909e7824 */ /* 0x000fe200078e0271 */
[----:B------:R-:W-:Y:S01]  /*6a20*/  PRMT R195, RZ, 0x7610, R195 ;  /* 0x00007610ffc37816 */ /* 0x000fe200000000c3 */
[----:B------:R-:W-:Y:S01]  /*6a30*/  IMAD.X R159, R130, 0x1, R122, P2 ;  /* 0x00000001829f7824 */ /* 0x000fe200010e067a */
[----:B------:R-:W-:-:S02]  /*6a40*/  IADD3 RZ, P2, R144, R117, RZ ;  /* 0x0000007590ff7210 */ /* 0x000fc40007f5e0ff */
[----:B------:R-:W-:Y:S02]  /*6a50*/  PRMT R163, RZ, 0x7610, R163 ;  /* 0x00007610ffa37816 */ /* 0x000fe400000000a3 */
[----:B------:R-:W-:Y:S01]  /*6a60*/  PRMT R187, RZ, 0x7610, R187 ;  /* 0x00007610ffbb7816 */ /* 0x000fe200000000bb */
[----:B------:R0:W4:Y:S04]  /*6a70*/  @!P0 LDG.E.U8 R193, desc[UR16][R156.64] ;  /* 0x000000109cc18981 */ /* 0x000128000c1e1100 */
[----:B------:R1:W4:Y:S01]  /*6a80*/  @!P0 LDG.E.U8 R195, desc[UR16][R158.64] ;  /* 0x000000109ec38981 */ /* 0x000322000c1e1100 */
[----:B0-----:R-:W-:Y:S02]  /*6a90*/  IMAD.IADD R156, R144, 0x1, R115 ;  /* 0x00000001909c7824 */ /* 0x001fe400078e0273 */
[----:B------:R-:W-:Y:S01]  /*6aa0*/  IMAD.X R157, R130, 0x1, R124, P1 ;  /* 0x00000001829d7824 */ /* 0x000fe200008e067c */
[C---:B------:R-:W-:Y:S01]  /*6ab0*/  IADD3 RZ, P1, R144.reuse, R6, RZ ;  /* 0x0000000690ff7210 */ /* 0x040fe20007f3e0ff */
[----:B-1----:R-:W-:-:S03]  /*6ac0*/  IMAD.IADD R158, R144, 0x1, R117 ;  /* 0x00000001909e7824 */ /* 0x002fc600078e0275 */
[----:B------:R0:W4:Y:S01]  /*6ad0*/  @!P0 LDG.E.U8 R185, desc[UR16][R156.64] ;  /* 0x000000109cb98981 */ /* 0x000122000c1e1100 */
[----:B------:R-:W-:Y:S01]  /*6ae0*/  IMAD.X R159, R130, 0x1, R125, P2 ;  /* 0x00000001829f7824 */ /* 0x000fe200010e067d */
[C---:B------:R-:W-:Y:S02]  /*6af0*/  IADD3 RZ, P2, R144.reuse, R7, RZ ;  /* 0x0000000790ff7210 */ /* 0x040fe40007f5e0ff */
[----:B------:R-:W-:Y:S02]  /*6b00*/  PRMT R166, RZ, 0x7610, R166 ;  /* 0x00007610ffa67816 */ /* 0x000fe400000000a6 */
[----:B------:R1:W4:Y:S01]  /*6b10*/  @!P0 LDG.E.U8 R187, desc[UR16][R158.64] ;  /* 0x000000109ebb8981 */ /* 0x000322000c1e1100 */
[----:B0-----:R-:W-:Y:S02]  /*6b20*/  IMAD.IADD R156, R144, 0x1, R6 ;  /* 0x00000001909c7824 */ /* 0x001fe400078e0206 */
[----:B------:R-:W-:Y:S01]  /*6b30*/  IMAD.X R157, R130, 0x1, R12, P1 ;  /* 0x00000001829d7824 */ /* 0x000fe200008e060c */
[----:B------:R-:W-:-:S02]  /*6b40*/  IADD3 RZ, P1, R144, R8, RZ ;  /* 0x0000000890ff7210 */ /* 0x000fc40007f3e0ff */
[----:B------:R-:W-:Y:S02]  /*6b50*/  PRMT R164, RZ, 0x7610, R164 ;  /* 0x00007610ffa47816 */ /* 0x000fe400000000a4 */
[----:B------:R0:W4:Y:S01]  /*6b60*/  @!P0 LDG.E.U8 R163, desc[UR16][R156.64] ;  /* 0x000000109ca38981 */ /* 0x000122000c1e1100 */
[----:B-1----:R-:W-:Y:S02]  /*6b70*/  IMAD.IADD R158, R144, 0x1, R7 ;  /* 0x00000001909e7824 */ /* 0x002fe400078e0207 */
[----:B------:R-:W-:Y:S01]  /*6b80*/  IMAD.X R159, R130, 0x1, R14, P2 ;  /* 0x00000001829f7824 */ /* 0x000fe200010e060e */
[C---:B------:R-:W-:Y:S02]  /*6b90*/  IADD3 RZ, P2, R144.reuse, R9, RZ ;  /* 0x0000000990ff7210 */ /* 0x040fe40007f5e0ff */
[----:B------:R-:W-:Y:S02]  /*6ba0*/  PRMT R165, RZ, 0x7610, R165 ;  /* 0x00007610ffa57816 */ /* 0x000fe400000000a5 */
[----:B------:R1:W4:Y:S01]  /*6bb0*/  @!P0 LDG.E.U8 R164, desc[UR16][R158.64] ;  /* 0x000000109ea48981 */ /* 0x000322000c1e1100 */
[----:B0-----:R-:W-:-:S02]  /*6bc0*/  IMAD.IADD R156, R144, 0x1, R8 ;  /* 0x00000001909c7824 */ /* 0x001fc400078e0208 */
[----:B------:R-:W-:-:S05]  /*6bd0*/  IMAD.X R157, R130, 0x1, R16, P1 ;  /* 0x00000001829d7824 */ /* 0x000fca00008e0610 */
[----:B------:R0:W4:Y:S01]  /*6be0*/  @!P0 LDG.E.U8 R166, desc[UR16][R156.64] ;  /* 0x000000109ca68981 */ /* 0x000122000c1e1100 */
[----:B-1----:R-:W-:Y:S02]  /*6bf0*/  IMAD.IADD R158, R144, 0x1, R9 ;  /* 0x00000001909e7824 */ /* 0x002fe400078e0209 */
[----:B------:R-:W-:Y:S01]  /*6c00*/  IMAD.X R159, R130, 0x1, R18, P2 ;  /* 0x00000001829f7824 */ /* 0x000fe200010e0612 */
[----:B------:R-:W-:-:S04]  /*6c10*/  PRMT R168, RZ, 0x7610, R168 ;  /* 0x00007610ffa87816 */ /* 0x000fc800000000a8 */
[----:B------:R1:W4:Y:S01]  /*6c20*/  @!P0 LDG.E.U8 R165, desc[UR16][R158.64] ;  /* 0x000000109ea58981 */ /* 0x000322000c1e1100 */
[----:B0-----:R-:W-:-:S05]  /*6c30*/  IADD3 R156, P1, R144, R119, RZ ;  /* 0x00000077909c7210 */ /* 0x001fca0007f3e0ff */
[----:B------:R-:W-:Y:S01]  /*6c40*/  IMAD.X R157, R130, 0x1, R126, P1 ;  /* 0x00000001829d7824 */ /* 0x000fe200008e067e */
[C---:B------:R-:W-:Y:S02]  /*6c50*/  IADD3 R160, P1, R144.reuse, R123, RZ ;  /* 0x0000007b90a07210 */ /* 0x040fe40007f3e0ff */
[----:B-1----:R-:W-:Y:S02]  /*6c60*/  IADD3 R158, P2, R144, R121, RZ ;  /* 0x00000079909e7210 */ /* 0x002fe40007f5e0ff */
[----:B------:R-:W-:Y:S01]  /*6c70*/  PRMT R167, RZ, 0x7610, R167 ;  /* 0x00007610ffa77816 */ /* 0x000fe200000000a7 */
[----:B------:R0:W4:Y:S01]  /*6c80*/  @!P0 LDG.E.U8 R168, desc[UR16][R156.64] ;  /* 0x000000109ca88981 */ /* 0x000122000c1e1100 */
[----:B------:R-:W-:Y:S01]  /*6c90*/  PRMT R169, RZ, 0x7610, R169 ;  /* 0x00007610ffa97816 */ /* 0x000fe200000000a9 */
[C---:B------:R-:W-:Y:S02]  /*6ca0*/  IMAD.X R161, R130.reuse, 0x1, R128, P1 ;  /* 0x0000000182a17824 */ /* 0x040fe400008e0680 */
[----:B------:R-:W-:-:S03]  /*6cb0*/  IMAD.X R159, R130, 0x1, R127, P2 ;  /* 0x00000001829f7824 */ /* 0x000fc600010e067f */
[----:B------:R1:W4:Y:S01]  /*6cc0*/  @!P0 LDG.E.U8 R169, desc[UR16][R160.64] ;  /* 0x00000010a0a98981 */ /* 0x000322000c1e1100 */
[----:B0-----:R-:W-:-:S03]  /*6cd0*/  IADD3 R156, P1, R144, R189, RZ ;  /* 0x000000bd909c7210 */ /* 0x001fc60007f3e0ff */
[----:B------:R0:W4:Y:S02]  /*6ce0*/  @!P0 LDG.E.U8 R167, desc[UR16][R158.64] ;  /* 0x000000109ea78981 */ /* 0x000124000c1e1100 */
[----:B------:R-:W-:Y:S01]  /*6cf0*/  IMAD.X R157, R130, 0x1, R129, P1 ;  /* 0x00000001829d7824 */ /* 0x000fe200008e0681 */
[----:B-1----:R-:W-:Y:S02]  /*6d00*/  PRMT R160, RZ, 0x7610, R160 ;  /* 0x00007610ffa07816 */ /* 0x002fe400000000a0 */
[----:B0-----:R-:W-:Y:S02]  /*6d10*/  IADD3 R158, P1, R144, R197, RZ ;  /* 0x000000c5909e7210 */ /* 0x001fe40007f3e0ff */
[----:B------:R-:W-:Y:S02]  /*6d20*/  PRMT R161, RZ, 0x7610, R161 ;  /* 0x00007610ffa17816 */ /* 0x000fe400000000a1 */
[----:B------:R0:W4:Y:S01]  /*6d30*/  @!P0 LDG.E.U8 R160, desc[UR16][R156.64] ;  /* 0x000000109ca08981 */ /* 0x000122000c1e1100 */
[----:B------:R-:W-:-:S05]  /*6d40*/  IMAD.X R159, R130, 0x1, R191, P1 ;  /* 0x00000001829f7824 */ /* 0x000fca00008e06bf */
[----:B------:R1:W4:Y:S01]  /*6d50*/  @!P0 LDG.E.U8 R161, desc[UR16][R158.64] ;  /* 0x000000109ea18981 */ /* 0x000322000c1e1100 */
[----:B0-----:R-:W-:-:S05]  /*6d60*/  IADD3 R156, P1, R144, R208, RZ ;  /* 0x000000d0909c7210 */ /* 0x001fca0007f3e0ff */
[----:B------:R-:W-:Y:S01]  /*6d70*/  IMAD.X R157, R130, 0x1, R206, P1 ;  /* 0x00000001829d7824 */ /* 0x000fe200008e06ce */
[----:B-1----:R-:W-:-:S06]  /*6d80*/  PRMT R158, RZ, 0x7610, R158 ;  /* 0x00007610ff9e7816 */ /* 0x002fcc000000009e */
[----:B------:R0:W4:Y:S01]  /*6d90*/  @!P0 LDG.E.U8 R158, desc[UR16][R156.64] ;  /* 0x000000109c9e8981 */ /* 0x000122000c1e1100 */
[----:B------:R-:W-:Y:S02]  /*6da0*/  PRMT R159, RZ, 0x7610, R159 ;  /* 0x00007610ff9f7816 */ /* 0x000fe4000000009f */
[----:B0-----:R-:W-:-:S05]  /*6db0*/  IADD3 R156, P1, R144, R211, RZ ;  /* 0x000000d3909c7210 */ /* 0x001fca0007f3e0ff */
[----:B------:R-:W-:-:S05]  /*6dc0*/  IMAD.X R157, R130, 0x1, R210, P1 ;  /* 0x00000001829d7824 */ /* 0x000fca00008e06d2 */
        /* <DEDUP_REMOVED lines=76> */
[----:B------:R0:W4:Y:S04]  /*7290*/  @!P0 LDG.E.U8 R192, desc[UR16][R156.64] ;  /* 0x000000109cc08981 */ /* 0x000128000c1e1100 */
[----:B------:R-:W0:Y:S01]  /*72a0*/  LDL R157, [R1] ;  /* 0x00000000019d7983 */ /* 0x000e220000100800 */
[----:B------:R-:W-:Y:S02]  /*72b0*/  PRMT R194, RZ, 0x7610, R194 ;  /* 0x00007610ffc27816 */ /* 0x000fe400000000c2 */
[----:B0-----:R-:W-:-:S05]  /*72c0*/  IADD3 R156, P1, R144, R157, RZ ;  /* 0x0000009d909c7210 */ /* 0x001fca0007f3e0ff */
[----:B------:R-:W-:-:S05]  /*72d0*/  IMAD.X R157, R130, 0x1, R252, P1 ;  /* 0x00000001829d7824 */ /* 0x000fca00008e06fc */
[----:B------:R0:W4:Y:S04]  /*72e0*/  @!P0 LDG.E.U8 R194, desc[UR16][R156.64] ;  /* 0x000000109cc28981 */ /* 0x000128000c1e1100 */
[----:B------:R-:W0:Y:S02]  /*72f0*/  LDL R157, [R1+0x8] ;  /* 0x00000800019d7983 */ /* 0x000e240000100800 */
[----:B0-----:R-:W-:Y:S02]  /*7300*/  IADD3 R156, P1, R144, R157, RZ ;  /* 0x0000009d909c7210 */ /* 0x001fe40007f3e0ff */
[----:B------:R-:W3:Y:S01]  /*7310*/  LDL R157, [R1+0x4] ;  /* 0x00000400019d7983 */ /* 0x000ee20000100800 */
[----:B------:R-:W-:Y:S02]  /*7320*/  PRMT R196, RZ, 0x7610, R196 ;  /* 0x00007610ffc47816 */ /* 0x000fe400000000c4 */
[----:B---3--:R-:W-:-:S05]  /*7330*/  IMAD.X R157, R130, 0x1, R157, P1 ;  /* 0x00000001829d7824 */ /* 0x008fca00008e069d */
[----:B------:R0:W3:Y:S04]  /*7340*/  @!P0 LDG.E.U8 R196, desc[UR16][R156.64] ;  /* 0x000000109cc48981 */ /* 0x0000e8000c1e1100 */
[----:B------:R-:W0:Y:S01]  /*7350*/  LDL R157, [R1+0x10] ;  /* 0x00001000019d7983 */ /* 0x000e220000100800 */
[----:B------:R-:W-:-:S05]  /*7360*/  IMAD.SHL.U32 R205, R205, 0x8, RZ ;  /* 0x00000008cdcd7824 */ /* 0x000fca00078e00ff */
[----:B------:R-:W-:Y:S02]  /*7370*/  LOP3.LUT R205, R205, 0x30, RZ, 0xc0, !PT ;  /* 0x00000030cdcd7812 */ /* 0x000fe400078ec0ff */
[----:B0-----:R-:W-:Y:S02]  /*7380*/  IADD3 R156, P1, R144, R157, RZ ;  /* 0x0000009d909c7210 */ /* 0x001fe40007f3e0ff */
[----:B------:R-:W2:Y:S01]  /*7390*/  LDL R157, [R1+0xc] ;  /* 0x00000c00019d7983 */ /* 0x000ea20000100800 */
[----:B------:R-:W-:Y:S01]  /*73a0*/  IMAD R205, R162, 0x40, R205 ;  /* 0x00000040a2cd7824 */ /* 0x000fe200078e02cd */
[----:B------:R-:W-:Y:S01]  /*73b0*/  PRMT R162, RZ, 0x7610, R162 ;  /* 0x00007610ffa27816 */ /* 0x000fe200000000a2 */
[----:B--2---:R-:W-:-:S05]  /*73c0*/  IMAD.X R157, R130, 0x1, R157, P1 ;  /* 0x00000001829d7824 */ /* 0x004fca00008e069d */
[----:B------:R0:W2:Y:S04]  /*73d0*/  @!P0 LDG.E.U8 R162, desc[UR16][R156.64] ;  /* 0x000000109ca28981 */ /* 0x0000a8000c1e1100 */
[----:B------:R-:W0:Y:S01]  /*73e0*/  LDL R157, [R1+0x18] ;  /* 0x00001800019d7983 */ /* 0x000e220000100800 */
[----:B------:R-:W-:-:S03]  /*73f0*/  LOP3.LUT R205, R205, R0, RZ, 0xfc, !PT ;  /* 0x00000000cdcd7212 */ /* 0x000fc600078efcff */
[----:B------:R-:W3:Y:S04]  /*7400*/  LDL.LU R0, [R1+0x4c] ;  /* 0x00004c0001007983 */ /* 0x000ee80000300800 */
[----:B------:R1:W-:Y:S04]  /*7410*/  STS.U8 [R205+UR12+0x2000], R155 ;  /* 0x0020009bcd007988 */ /* 0x0003e8000800000c */
[----:B-1----:R-:W5:Y:S01]  /*7420*/  LDL R155, [R1+0x20] ;  /* 0x00002000019b7983 */ /* 0x002f620000100800 */
[----:B0-----:R-:W-:-:S03]  /*7430*/  IADD3 R156, P1, R144, R157, RZ ;  /* 0x0000009d909c7210 */ /* 0x001fc60007f3e0ff */
[----:B------:R-:W4:Y:S04]  /*7440*/  LDL R157, [R1+0x14] ;  /* 0x00001400019d7983 */ /* 0x000f280000100800 */
[----:B------:R5:W-:Y:S01]  /*7450*/  STS.U8 [R205+UR12+0x2002], R154 ;  /* 0x0020029acd007988 */ /* 0x000be2000800000c */
[----:B------:R-:W-:Y:S01]  /*7460*/  PRMT R201, RZ, 0x7610, R201 ;  /* 0x00007610ffc97816 */ /* 0x000fe200000000c9 */
[----:B----4-:R-:W-:Y:S01]  /*7470*/  IMAD.X R157, R130, 0x1, R157, P1 ;  /* 0x00000001829d7824 */ /* 0x010fe200008e069d */
[----:B-----5:R-:W-:Y:S02]  /*7480*/  IADD3 R154, P1, R144, R155, RZ ;  /* 0x0000009b909a7210 */ /* 0x020fe40007f3e0ff */
[----:B------:R-:W4:Y:S04]  /*7490*/  LDL R155, [R1+0x1c] ;  /* 0x00001c00019b7983 */ /* 0x000f280000100800 */
[----:B------:R0:W5:Y:S02]  /*74a0*/  @!P0 LDG.E.U8 R201, desc[UR16][R156.64] ;  /* 0x000000109cc98981 */ /* 0x000164000c1e1100 */
[----:B0-----:R-:W-:Y:S01]  /*74b0*/  PRMT R156, RZ, 0x7610, R156 ;  /* 0x00007610ff9c7816 */ /* 0x001fe2000000009c */
[----:B----4-:R-:W-:-:S05]  /*74c0*/  IMAD.X R155, R130, 0x1, R155, P1 ;  /* 0x00000001829b7824 */ /* 0x010fca00008e069b */
[----:B------:R0:W4:Y:S04]  /*74d0*/  @!P0 LDG.E.U8 R156, desc[UR16][R154.64] ;  /* 0x000000109a9c8981 */ /* 0x000128000c1e1100 */
[----:B------:R-:W0:Y:S04]  /*74e0*/  LDL R155, [R1+0x28] ;  /* 0x00002800019b7983 */ /* 0x000e280000100800 */
[----:B------:R1:W-:Y:S04]  /*74f0*/  STS.U8 [R205+UR12+0x2004], R153 ;  /* 0x00200499cd007988 */ /* 0x0003e8000800000c */
[----:B-1----:R-:W2:Y:S01]  /*7500*/  LDL R153, [R1+0x30] ;  /* 0x0000300001997983 */ /* 0x002ea20000100800 */
[----:B0-----:R-:W-:-:S03]  /*7510*/  IADD3 R154, P1, R144, R155, RZ ;  /* 0x0000009b909a7210 */ /* 0x001fc60007f3e0ff */
[----:B------:R-:W3:Y:S04]  /*7520*/  LDL R155, [R1+0x24] ;  /* 0x00002400019b7983 */ /* 0x000ee80000100800 */
[----:B------:R2:W-:Y:S01]  /*7530*/  STS.U8 [R205+UR12+0x2006], R152 ;  /* 0x00200698cd007988 */ /* 0x0005e2000800000c */
[----:B------:R-:W-:Y:S01]  /*7540*/  PRMT R157, RZ, 0x7610, R157 ;  /* 0x00007610ff9d7816 */ /* 0x000fe2000000009d */
[----:B---3--:R-:W-:Y:S01]  /*7550*/  IMAD.X R155, R130, 0x1, R155, P1 ;  /* 0x00000001829b7824 */ /* 0x008fe200008e069b */
[----:B--2---:R-:W-:Y:S02]  /*7560*/  IADD3 R152, P1, R144, R153, RZ ;  /* 0x0000009990987210 */ /* 0x004fe40007f3e0ff */
[----:B------:R-:W2:Y:S04]  /*7570*/  LDL R153, [R1+0x2c] ;  /* 0x00002c0001997983 */ /* 0x000ea80000100800 */
[----:B------:R0:W3:Y:S02]  /*7580*/  @!P0 LDG.E.U8 R157, desc[UR16][R154.64] ;  /* 0x000000109a9d8981 */ /* 0x0000e4000c1e1100 */
[----:B0-----:R-:W-:Y:S01]  /*7590*/  PRMT R154, RZ, 0x7610, R154 ;  /* 0x00007610ff9a7816 */ /* 0x001fe2000000009a */
[----:B--2---:R-:W-:-:S05]  /*75a0*/  IMAD.X R153, R130, 0x1, R153, P1 ;  /* 0x0000000182997824 */ /* 0x004fca00008e0699 */
[----:B------:R0:W2:Y:S04]  /*75b0*/  @!P0 LDG.E.U8 R154, desc[UR16][R152.64] ;  /* 0x00000010989a8981 */ /* 0x0000a8000c1e1100 */
[----:B------:R-:W0:Y:S04]  /*75c0*/  LDL R153, [R1+0x38] ;  /* 0x0000380001997983 */ /* 0x000e280000100800 */
        /* <DEDUP_REMOVED lines=15> */
[----:B-1----:R-:W3:Y:S01]  /*76c0*/  LDL R149, [R1+0x50] ;  /* 0x0000500001957983 */ /* 0x002ee20000100800 */
[----:B0-----:R-:W-:-:S03]  /*76d0*/  IADD3 R150, P1, R144, R151, RZ ;  /* 0x0000009790967210 */ /* 0x001fc60007f3e0ff */
[----:B------:R-:W2:Y:S01]  /*76e0*/  LDL R151, [R1+0x44] ;  /* 0x0000440001977983 */ /* 0x000ea20000100800 */
[----:B------:R-:W-:Y:S02]  /*76f0*/  PRMT R153, RZ, 0x7610, R153 ;  /* 0x00007610ff997816 */ /* 0x000fe40000000099 */
[----:B------:R-:W-:Y:S01]  /*7700*/  PRMT R217, RZ, 0x7610, R217 ;  /* 0x00007610ffd97816 */ /* 0x000fe200000000d9 */
[----:B------:R0:W-:Y:S01]  /*7710*/  STS.U8 [R205+UR12+0x200e], R142 ;  /* 0x00200e8ecd007988 */ /* 0x0001e2000800000c */
[----:B------:R-:W-:Y:S01]  /*7720*/  PRMT R224, RZ, 0x7610, R224 ;  /* 0x00007610ffe07816 */ /* 0x000fe200000000e0 */
[----:B0-----:R-:W-:Y:S02]  /*7730*/  IMAD.IADD R142, R144, 0x1, R17 ;  /* 0x00000001908e7824 */ /* 0x001fe400078e0211 */
[----:B--2---:R-:W-:-:S05]  /*7740*/  IMAD.X R151, R130, 0x1, R151, P1 ;  /* 0x0000000182977824 */ /* 0x004fca00008e0697 */
[----:B------:R0:W2:Y:S02]  /*7750*/  @!P0 LDG.E.U8 R153, desc[UR16][R150.64] ;  /* 0x0000001096998981 */ /* 0x0000a4000c1e1100 */
[----:B0-----:R-:W-:Y:S02]  /*7760*/  LOP3.LUT R151, R205, 0x10, RZ, 0x3c, !PT ;  /* 0x00000010cd977812 */ /* 0x001fe400078e3cff */
[----:B---3--:R-:W-:-:S03]  /*7770*/  IADD3 R150, P1, R144, R149, RZ ;  /* 0x0000009590967210 */ /* 0x008fc60007f3e0ff */
[----:B------:R0:W-:Y:S02]  /*7780*/  STS.U8 [R151+UR12+0x2000], R137 ;  /* 0x0020008997007988 */ /* 0x0001e4000800000c */
[----:B0-----:R-:W-:Y:S01]  /*7790*/  IMAD.X R151, R130, 0x1, R0, P1 ;  /* 0x0000000182977824 */ /* 0x001fe200008e0600 */
[----:B------:R-:W-:Y:S02]  /*77a0*/  LOP3.LUT R137, R205, 0x10, RZ, 0x3c, !PT ;  /* 0x00000010cd897812 */ /* 0x000fe400078e3cff */
[----:B------:R-:W-:Y:S02]  /*77b0*/  IADD3 RZ, P1, R144, R10, RZ ;  /* 0x0000000a90ff7210 */ /* 0x000fe40007f3e0ff */
[----:B------:R0:W3:Y:S03]  /*77c0*/  @!P0 LDG.E.U8 R217, desc[UR16][R150.64] ;  /* 0x0000001096d98981 */ /* 0x0000e6000c1e1100 */
[----:B------:R-:W-:Y:S01]  /*77d0*/  IMAD.X R149, R130, 0x1, R20, P1 ;  /* 0x0000000182957824 */ /* 0x000fe200008e0614 */
[----:B------:R1:W-:Y:S01]  /*77e0*/  STS.U8 [R137+UR12+0x2002], R148 ;  /* 0x0020029489007988 */ /* 0x0003e2000800000c */
[----:B------:R-:W-:-:S02]  /*77f0*/  IADD3 RZ, P1, R144, R13, RZ ;  /* 0x0000000d90ff7210 */ /* 0x000fc40007f3e0ff */
[----:B0-----:R-:W-:Y:S01]  /*7800*/  PRMT R150, RZ, 0x7610, R150 ;  /* 0x00007610ff967816 */ /* 0x001fe20000000096 */
[----:B-1----:R-:W-:Y:S01]  /*7810*/  IMAD.IADD R148, R144, 0x1, R10 ;  /* 0x0000000190947824 */ /* 0x002fe200078e020a */
[----:B------:R-:W-:-:S04]  /*7820*/  PRMT R151, RZ, 0x7610, R151 ;  /* 0x00007610ff977816 */ /* 0x000fc80000000097 */
[----:B------:R0:W5:Y:S02]  /*7830*/  @!P0 LDG.E.U8 R150, desc[UR16][R148.64] ;  /* 0x0000001094968981 */ /* 0x000164000c1e1100 */
[----:B0-----:R-:W-:Y:S02]  /*7840*/  IMAD.IADD R148, R144, 0x1, R13 ;  /* 0x0000000190947824 */ /* 0x001fe400078e020d */
[----:B------:R-:W-:Y:S01]  /*7850*/  IMAD.X R149, R130, 0x1, R22, P1 ;  /* 0x0000000182957824 */ /* 0x000fe200008e0616 */
[----:B------:R-:W-:-:S04]  /*7860*/  IADD3 RZ, P1, R144, R15, RZ ;  /* 0x0000000f90ff7210 */ /* 0x000fc80007f3e0ff */
[----:B------:R0:W4:Y:S04]  /*7870*/  @!P0 LDG.E.U8 R151, desc[UR16][R148.64] ;  /* 0x0000001094978981 */ /* 0x000128000c1e1100 */
[----:B------:R-:W-:Y:S01]  /*7880*/  STS.U8 [R137+UR12+0x2004], R138 ;  /* 0x0020048a89007988 */ /* 0x000fe2000800000c */
[----:B0-----:R-:W-:Y:S02]  /*7890*/  IMAD.IADD R148, R144, 0x1, R15 ;  /* 0x0000000190947824 */ /* 0x001fe400078e020f */
[----:B------:R-:W-:Y:S01]  /*78a0*/  IMAD.X R149, R130, 0x1, R88, P1 ;  /* 0x0000000182957824 */ /* 0x000fe200008e0658 */
[----:B------:R-:W-:Y:S01]  /*78b0*/  IADD3 RZ, P1, R144, R17, RZ ;  /* 0x0000001190ff7210 */ /* 0x000fe20007f3e0ff */
[----:B------:R-:W-:Y:S04]  /*78c0*/  STS.U8 [R137+UR12+0x2006], R145 ;  /* 0x0020069189007988 */ /* 0x000fe8000800000c */
[----:B------:R0:W2:Y:S04]  /*78d0*/  @!P0 LDG.E.U8 R224, desc[UR16][R148.64] ;  /* 0x0000001094e08981 */ /* 0x0000a8000c1e1100 */
[----:B------:R1:W-:Y:S01]  /*78e0*/  STS.U8 [R137+UR12+0x2008], R143 ;  /* 0x0020088f89007988 */ /* 0x0003e2000800000c */
[----:B0-----:R-:W-:Y:S01]  /*78f0*/  PRMT R148, RZ, 0x7610, R148 ;  /* 0x00007610ff947816 */ /* 0x001fe20000000094 */
[----:B-1----:R-:W-:Y:S01]  /*7900*/  IMAD.X R143, R130, 0x1, R4, P1 ;  /* 0x00000001828f7824 */ /* 0x002fe200008e0604 */
[----:B------:R-:W-:-:S02]  /*7910*/  IADD3 RZ, P1, R144, R19, RZ ;  /* 0x0000001390ff7210 */ /* 0x000fc40007f3e0ff */
[----:B------:R-:W-:Y:S02]  /*7920*/  PRMT R149, RZ, 0x7610, R149 ;  /* 0x00007610ff957816 */ /* 0x000fe40000000095 */
[----:B------:R0:W5:Y:S01]  /*7930*/  @!P0 LDG.E.U8 R148, desc[UR16][R142.64] ;  /* 0x000000108e948981 */ /* 0x000162000c1e1100 */
[----:B------:R-:W-:-:S03]  /*7940*/  IMAD.IADD R138, R144, 0x1, R21 ;  /* 0x00000001908a7824 */ /* 0x000fc600078e0215 */
[----:B------:R-:W-:Y:S01]  /*7950*/  STS.U8 [R137+UR12+0x200a], R132 ;  /* 0x00200a8489007988 */ /* 0x000fe2000800000c */
[----:B0-----:R-:W-:Y:S02]  /*7960*/  IMAD.IADD R142, R144, 0x1, R19 ;  /* 0x00000001908e7824 */ /* 0x001fe400078e0213 */
[----:B------:R-:W-:Y:S01]  /*7970*/  IMAD.X R143, R130, 0x1, R92, P1 ;  /* 0x00000001828f7824 */ /* 0x000fe200008e065c */
[----:B------:R-:W-:Y:S01]  /*7980*/  IADD3 RZ, P1, R144, R21, RZ ;  /* 0x0000001590ff7210 */ /* 0x000fe20007f3e0ff */
[----:B------:R0:W-:Y:S04]  /*7990*/  STS.U8 [R137+UR12+0x200c], R139 ;  /* 0x00200c8b89007988 */ /* 0x0001e8000800000c */
[----:B------:R1:W5:Y:S01]  /*79a0*/  @!P0 LDG.E.U8 R149, desc[UR16][R142.64] ;  /* 0x000000108e958981 */ /* 0x000362000c1e1100 */
[----:B0-----:R-:W-:Y:S01]  /*79b0*/  IMAD.X R139, R130, 0x1, R94, P1 ;  /* 0x00000001828b7824 */ /* 0x001fe200008e065e */
[----:B------:R-:W-:-:S02]  /*79c0*/  IADD3 RZ, P1, R144, R23, RZ ;  /* 0x0000001790ff7210 */ /* 0x000fc40007f3e0ff */
[----:B-1----:R-:W-:Y:S01]  /*79d0*/  PRMT R142, RZ, 0x7610, R142 ;  /* 0x00007610ff8e7816 */ /* 0x002fe2000000008e */
[----:B------:R0:W-:Y:S05]  /*79e0*/  STS.U8 [R137+UR12+0x200e], R136 ;  /* 0x00200e8889007988 */ /* 0x0001ea000800000c */
[----:B------:R1:W4:Y:S01]  /*79f0*/  @!P0 LDG.E.U8 R142, desc[UR16][R138.64] ;  /* 0x000000108a8e8981 */ /* 0x000322000c1e1100 */
[----:B0-----:R-:W-:Y:S02]  /*7a00*/  IMAD.IADD R136, R144, 0x1, R23 ;  /* 0x0000000190887824 */ /* 0x001fe400078e0217 */
[----:B------:R-:W-:Y:S01]  /*7a10*/  IMAD.X R137, R130, 0x1, R96, P1 ;  /* 0x0000000182897824 */ /* 0x000fe200008e0660 */
[----:B------:R-:W-:-:S02]  /*7a20*/  IADD3 RZ, P1, R144, R89, RZ ;  /* 0x0000005990ff7210 */ /* 0x000fc40007f3e0ff */
[----:B-1----:R-:W-:Y:S02]  /*7a30*/  PRMT R138, RZ, 0x7610, R138 ;  /* 0x00007610ff8a7816 */ /* 0x002fe4000000008a */
[----:B------:R-:W-:Y:S02]  /*7a40*/  PRMT R139, RZ, 0x7610, R139 ;  /* 0x00007610ff8b7816 */ /* 0x000fe4000000008b */
[----:B------:R-:W-:Y:S02]  /*7a50*/  LOP3.LUT R143, R205, 0x20, RZ, 0x3c, !PT ;  /* 0x00000020cd8f7812 */ /* 0x000fe400078e3cff */
[----:B------:R0:W3:Y:S01]  /*7a60*/  @!P0 LDG.E.U8 R138, desc[UR16][R136.64] ;  /* 0x00000010888a8981 */ /* 0x0000e2000c1e1100 */
[----:B------:R-:W-:-:S03]  /*7a70*/  IMAD.IADD R132, R144, 0x1, R91 ;  /* 0x0000000190847824 */ /* 0x000fc600078e025b */
[----:B------:R1:W-:Y:S01]  /*7a80*/  STS.U8 [R143+UR12+0x2002], R133 ;  /* 0x002002858f007988 */ /* 0x0003e2000800000c */
[----:B0-----:R-:W-:Y:S02]  /*7a90*/  IMAD.IADD R136, R144, 0x1, R89 ;  /* 0x0000000190887824 */ /* 0x001fe400078e0259 */
[----:B------:R-:W-:Y:S01]  /*7aa0*/  IMAD.X R137, R130, 0x1, R98, P1 ;  /* 0x0000000182897824 */ /* 0x000fe200008e0662 */
[----:B------:R-:W-:-:S04]  /*7ab0*/  IADD3 RZ, P1, R144, R91, RZ ;  /* 0x0000005b90ff7210 */ /* 0x000fc80007f3e0ff */
[----:B------:R0:W5:Y:S01]  /*7ac0*/  @!P0 LDG.E.U8 R139, desc[UR16][R136.64] ;  /* 0x00000010888b8981 */ /* 0x000162000c1e1100 */
[----:B-1----:R-:W-:Y:S01]  /*7ad0*/  IMAD.X R133, R130, 0x1, R100, P1 ;  /* 0x0000000182857824 */ /* 0x002fe200008e0664 */
[----:B------:R-:W-:Y:S02]  /*7ae0*/  IADD3 RZ, P1, R144, R93, RZ ;  /* 0x0000005d90ff7210 */ /* 0x000fe40007f3e0ff */
[----:B------:R1:W-:Y:S01]  /*7af0*/  STS.U8 [R143+UR12+0x2004], R131 ;  /* 0x002004838f007988 */ /* 0x0003e2000800000c */
[----:B0-----:R-:W-:Y:S02]  /*7b00*/  PRMT R136, RZ, 0x7610, R136 ;  /* 0x00007610ff887816 */ /* 0x001fe40000000088 */
[----:B-1----:R-:W-:-:S04]  /*7b10*/  PRMT R131, RZ, 0x7610, R131 ;  /* 0x00007610ff837816 */ /* 0x002fc80000000083 */
[----:B------:R0:W5:Y:S01]  /*7b20*/  @!P0 LDG.E.U8 R136, desc[UR16][R132.64] ;  /* 0x0000001084888981 */ /* 0x000162000c1e1100 */
[----:B------:R-:W-:Y:S01]  /*7b30*/  PRMT R137, RZ, 0x7610, R137 ;  /* 0x00007610ff897816 */ /* 0x000fe20000000089 */
[----:B0-----:R-:W-:Y:S02]  /*7b40*/  IMAD.IADD R132, R144, 0x1, R93 ;  /* 0x0000000190847824 */ /* 0x001fe400078e025d */
[----:B------:R-:W-:Y:S01]  /*7b50*/  IMAD.X R133, R130, 0x1, R102, P1 ;  /* 0x0000000182857824 */ /* 0x000fe200008e0666 */
[----:B------:R-:W-:-:S04]  /*7b60*/  IADD3 RZ, P1, R144, R95, RZ ;  /* 0x0000005f90ff7210 */ /* 0x000fc80007f3e0ff */
[----:B------:R0:W4:Y:S04]  /*7b70*/  @!P0 LDG.E.U8 R131, desc[UR16][R132.64] ;  /* 0x0000001084838981 */ /* 0x000128000c1e1100 */
[----:B------:R1:W-:Y:S01]  /*7b80*/  STS.U8 [R143+UR12+0x2008], R140 ;  /* 0x0020088c8f007988 */ /* 0x0003e2000800000c */
[----:B0-----:R-:W-:Y:S02]  /*7b90*/  IMAD.IADD R132, R144, 0x1, R95 ;  /* 0x0000000190847824 */ /* 0x001fe400078e025f */
[----:B------:R-:W-:Y:S01]  /*7ba0*/  IMAD.X R133, R130, 0x1, R104, P1 ;  /* 0x0000000182857824 */ /* 0x000fe200008e0668 */
[----:B------:R-:W-:Y:S02]  /*7bb0*/  IADD3 RZ, P1, R144, R97, RZ ;  /* 0x0000006190ff7210 */ /* 0x000fe40007f3e0ff */
[----:B-1----:R-:W-:-:S02]  /*7bc0*/  PRMT R140, RZ, 0x7610, R140 ;  /* 0x00007610ff8c7816 */ /* 0x002fc4000000008c */
[----:B------:R0:W5:Y:S04]  /*7bd0*/  @!P0 LDG.E.U8 R137, desc[UR16][R132.64] ;  /* 0x0000001084898981 */ /* 0x000168000c1e1100 */
[----:B------:R1:W-:Y:S01]  /*7be0*/  STS.U8 [R143+UR12+0x200a], R134 ;  /* 0x00200a868f007988 */ /* 0x0003e2000800000c */
[----:B0-----:R-:W-:Y:S02]  /*7bf0*/  IMAD.IADD R132, R144, 0x1, R97 ;  /* 0x0000000190847824 */ /* 0x001fe400078e0261 */
[----:B------:R-:W-:Y:S01]  /*7c00*/  IMAD.X R133, R130, 0x1, R106, P1 ;  /* 0x0000000182857824 */ /* 0x000fe200008e066a */
[----:B------:R-:W-:Y:S02]  /*7c10*/  IADD3 RZ, P1, R144, R99, RZ ;  /* 0x0000006390ff7210 */ /* 0x000fe40007f3e0ff */
[----:B-1----:R-:W-:-:S02]  /*7c20*/  PRMT R134, RZ, 0x7610, R134 ;  /* 0x00007610ff867816 */ /* 0x002fc40000000086 */
[----:B------:R0:W4:Y:S04]  /*7c30*/  @!P0 LDG.E.U8 R140, desc[UR16][R132.64] ;  /* 0x00000010848c8981 */ /* 0x000128000c1e1100 */
        /* <DEDUP_REMOVED lines=12> */
[----:B------:R-:W-:Y:S01]  /*7d00*/  STS.U8 [R143+UR12+0x2000], R147 ;  /* 0x002000938f007988 */ /* 0x000fe2000800000c */
[----:B0-----:R-:W-:Y:S02]  /*7d10*/  IMAD.IADD R132, R144, 0x1, R103 ;  /* 0x0000000190847824 */ /* 0x001fe400078e0267 */
[----:B------:R-:W-:Y:S01]  /*7d20*/  IMAD.X R133, R130, 0x1, R112, P1 ;  /* 0x0000000182857824 */ /* 0x000fe200008e0670 */
[C---:B------:R-:W-:Y:S01]  /*7d30*/  IADD3 RZ, P1, R144.reuse, R105, RZ ;  /* 0x0000006990ff7210 */ /* 0x040fe20007f3e0ff */
[----:B------:R0:W-:Y:S04]  /*7d40*/  STS.U8 [R143+UR12+0x2006], R146 ;  /* 0x002006928f007988 */ /* 0x0001e8000800000c */
[----:B------:R1:W4:Y:S01]  /*7d50*/  @!P0 LDG.E.U8 R135, desc[UR16][R132.64] ;  /* 0x0000001084878981 */ /* 0x000322000c1e1100 */
[----:B0-----:R-:W-:Y:S01]  /*7d60*/  PRMT R143, RZ, 0x7610, R143 ;  /* 0x00007610ff8f7816 */ /* 0x001fe2000000008f */
[----:B-1----:R-:W-:-:S02]  /*7d70*/  IMAD.IADD R132, R144, 0x1, R105 ;  /* 0x0000000190847824 */ /* 0x002fc400078e0269 */
[----:B------:R-:W-:Y:S01]  /*7d80*/  IMAD.X R133, R130, 0x1, R114, P1 ;  /* 0x0000000182857824 */ /* 0x000fe200008e0672 */
[C---:B------:R-:W-:Y:S02]  /*7d90*/  IADD3 RZ, P1, R144.reuse, R107, RZ ;  /* 0x0000006b90ff7210 */ /* 0x040fe40007f3e0ff */
[----:B------:R-:W-:Y:S02]  /*7da0*/  PRMT R146, RZ, 0x7610, R146 ;  /* 0x00007610ff927816 */ /* 0x000fe40000000092 */
[----:B------:R0:W4:Y:S02]  /*7db0*/  @!P0 LDG.E.U8 R143, desc[UR16][R132.64] ;  /* 0x00000010848f8981 */ /* 0x000124000c1e1100 */
[----:B0-----:R-:W-:Y:S02]  /*7dc0*/  IMAD.IADD R132, R144, 0x1, R107 ;  /* 0x0000000190847824 */ /* 0x001fe400078e026b */
[----:B------:R-:W-:Y:S01]  /*7dd0*/  IMAD.X R133, R130, 0x1, R116, P1 ;  /* 0x0000000182857824 */ /* 0x000fe200008e0674 */
[----:B------:R-:W-:-:S04]  /*7de0*/  IADD3 RZ, P1, R144, R109, RZ ;  /* 0x0000006d90ff7210 */ /* 0x000fc80007f3e0ff */
[----:B------:R0:W4:Y:S01]  /*7df0*/  @!P0 LDG.E.U8 R146, desc[UR16][R132.64] ;  /* 0x0000001084928981 */ /* 0x000122000c1e1100 */
[----:B------:R-:W-:Y:S01]  /*7e00*/  PRMT R147, RZ, 0x7610, R147 ;  /* 0x00007610ff937816 */ /* 0x000fe20000000093 */
[----:B0-----:R-:W-:Y:S01]  /*7e10*/  IMAD.X R133, R130, 0x1, R118, P1 ;  /* 0x0000000182857824 */ /* 0x001fe200008e0676 */
[C---:B------:R-:W-:Y:S01]  /*7e20*/  IADD3 RZ, P1, R144.reuse, R3, RZ ;  /* 0x0000000390ff7210 */ /* 0x040fe20007f3e0ff */
[C---:B------:R-:W-:Y:S02]  /*7e30*/  IMAD.IADD R132, R144.reuse, 0x1, R109 ;  /* 0x0000000190847824 */ /* 0x040fe400078e026d */
[----:B------:R-:W-:Y:S02]  /*7e40*/  IMAD.IADD R144, R144, 0x1, R3 ;  /* 0x0000000190907824 */ /* 0x000fe400078e0203 */
[----:B------:R-:W-:Y:S01]  /*7e50*/  IMAD.X R145, R130, 0x1, R11, P1 ;  /* 0x0000000182917824 */ /* 0x000fe200008e060b */
[----:B------:R-:W-:Y:S01]  /*7e60*/  PRMT R130, RZ, 0x7610, R130 ;  /* 0x00007610ff827816 */ /* 0x000fe20000000082 */
[----:B------:R0:W4:Y:S05]  /*7e70*/  @!P0 LDG.E.U8 R147, desc[UR16][R132.64] ;  /* 0x0000001084938981 */ /* 0x00012a000c1e1100 */
[----:B------:R-:W4:Y:S01]  /*7e80*/  @!P0 LDG.E.U8 R130, desc[UR16][R144.64] ;  /* 0x0000001090828981 */ /* 0x000f22000c1e1100 */
[----:B0-----:R-:W0:Y:S01]  /*7e90*/  S2R R133, SR_TID.X ;  /* 0x0000000000857919 */ /* 0x001e220000002100 */
[----:B------:R-:W-:-:S05]  /*7ea0*/  LOP3.LUT R205, R205, 0x30, RZ, 0x3c, !PT ;  /* 0x00000030cdcd7812 */ /* 0x000fca00078e3cff */
[----:B------:R1:W-:Y:S04]  /*7eb0*/  STS.U8 [R205+UR12+0x2000], R207 ;  /* 0x002000cfcd007988 */ /* 0x0003e8000800000c */
[----:B------:R1:W-:Y:S04]  /*7ec0*/  STS.U8 [R205+UR12+0x2002], R204 ;  /* 0x002002cccd007988 */ /* 0x0003e8000800000c */
[----:B-1----:R-:W4:Y:S04]  /*7ed0*/  LDL.LU R207, [R1+0x44] ;  /* 0x0000440001cf7983 */ /* 0x002f280000300800 */
[----:B------:R-:W4:Y:S04]  /*7ee0*/  LDL.LU R204, [R1+0x3c] ;  /* 0x00003c0001cc7983 */ /* 0x000f280000300800 */
[----:B------:R-:W4:Y:S04]  /*7ef0*/  LDL.LU R144, [R1+0x2c] ;  /* 0x00002c0001907983 */ /* 0x000f280000300800 */
[----:B------:R-:W4:Y:S04]  /*7f00*/  LDL.LU R145, [R1+0x34] ;  /* 0x0000340001917983 */ /* 0x000f280000300800 */
[----:B------:R1:W-:Y:S01]  /*7f10*/  STS.U8 [R205+UR12+0x2004], R209 ;  /* 0x002004d1cd007988 */ /* 0x0003e2000800000c */
[----:B0-----:R-:W-:-:S03]  /*7f20*/  LOP3.LUT R133, R133, 0x7f, RZ, 0xc0, !PT ;  /* 0x0000007f85857812 */ /* 0x001fc600078ec0ff */
[----:B------:R0:W-:Y:S04]  /*7f30*/  STS.U8 [R205+UR12+0x2006], R203 ;  /* 0x002006cbcd007988 */ /* 0x0001e8000800000c */
[----:B------:R2:W-:Y:S04]  /*7f40*/  STS.U8 [R205+UR12+0x2008], R202 ;  /* 0x002008cacd007988 */ /* 0x0005e8000800000c */
[----:B-1----:R-:W4:Y:S04]  /*7f50*/  LDL.LU R209, [R1+0x24] ;  /* 0x0000240001d17983 */ /* 0x002f280000300800 */
[----:B0-----:R-:W4:Y:S04]  /*7f60*/  LDL.LU R203, [R1+0x50] ;  /* 0x0000500001cb7983 */ /* 0x001f280000300800 */
[----:B--2---:R-:W2:Y:S04]  /*7f70*/  LDL.LU R202, [R1+0x1c] ;  /* 0x00001c0001ca7983 */ /* 0x004ea80000300800 */
[----:B------:R0:W-:Y:S04]  /*7f80*/  STS.U8 [R205+UR12+0x200a], R200 ;  /* 0x00200ac8cd007988 */ /* 0x0001e8000800000c */
[----:B------:R1:W-:Y:S04]  /*7f90*/  STS.U8 [R205+UR12+0x200c], R199 ;  /* 0x00200cc7cd007988 */ /* 0x0003e8000800000c */
[----:B------:R1:W-:Y:S04]  /*7fa0*/  STS.U8 [R205+UR12+0x200e], R198 ;  /* 0x00200ec6cd007988 */ /* 0x0003e8000800000c */
[----:B0-----:R-:W2:Y:S04]  /*7fb0*/  LDL.LU R200, [R1+0x48] ;  /* 0x0000480001c87983 */ /* 0x001ea80000300800 */
[----:B-1----:R-:W2:Y:S04]  /*7fc0*/  LDL.LU R199, [R1+0x14] ;  /* 0x0000140001c77983 */ /* 0x002ea80000300800 */
[----:B------:R-:W2:Y:S04]  /*7fd0*/  LDL.LU R198, [R1+0xc] ;  /* 0x00000c0001c67983 */ /* 0x000ea80000300800 */
[----:B------:R-:W2:Y:S04]  /*7fe0*/  LDL.LU R205, [R1+0x40] ;  /* 0x0000400001cd7983 */ /* 0x000ea80000300800 */
[----:B------:R0:W-:Y:S04]  /*7ff0*/  STS.U8 [R133+UR12+0x1400], R193 ;  /* 0x001400c185007988 */ /* 0x0001e8000800000c */
[----:B------:R1:W-:Y:S04]  /*8000*/  STS.U8 [R133+UR12+0x1e00], R166 ;  /* 0x001e00a685007988 */ /* 0x0003e8000800000c */
[----:B------:R3:W-:Y:S04]  /*8010*/  STS.U8 [R133+UR12+0x1200], R168 ;  /* 0x001200a885007988 */ /* 0x0007e8000800000c */
[----:B0-----:R-:W2:Y:S04]  /*8020*/  LDL.LU R193, [R1+0x38] ;  /* 0x0000380001c17983 */ /* 0x001ea80000300800 */
[----:B-1----:R-:W2:Y:S04]  /*8030*/  LDL.LU R166, [R1+0x4] ;  /* 0x0000040001a67983 */ /* 0x002ea80000300800 */
[----:B---3--:R-:W3:Y:S04]  /*8040*/  LDL.LU R168, [R1+0x30] ;  /* 0x0000300001a87983 */ /* 0x008ee80000300800 */
[----:B------:R0:W-:Y:S04]  /*8050*/  STS.U8 [R133+UR12+0x1000], R161 ;  /* 0x001000a185007988 */ /* 0x0001e8000800000c */
[----:B------:R1:W-:Y:S04]  /*8060*/  STS.U8 [R133+UR12+0xe00], R171 ;  /* 0x000e00ab85007988 */ /* 0x0003e8000800000c */
[----:B------:R1:W-:Y:S04]  /*8070*/  STS.U8 [R133+UR12+0xc00], R175 ;  /* 0x000c00af85007988 */ /* 0x0003e8000800000c */
[----:B0-----:R-:W2:Y:S04]  /*8080*/  LDL.LU R161, [R1+0x28] ;  /* 0x0000280001a17983 */ /* 0x001ea80000300800 */
[----:B-1----:R-:W3:Y:S04]  /*8090*/  LDL.LU R171, [R1+0x20] ;  /* 0x0000200001ab7983 */ /* 0x002ee80000300800 */
[----:B------:R-:W2:Y:S04]  /*80a0*/  LDL.LU R175, [R1+0x18] ;  /* 0x0000180001af7983 */ /* 0x000ea80000300800 */
[----:B------:R0:W-:Y:S04]  /*80b0*/  STS.U8 [R133+UR12+0xa00], R179 ;  /* 0x000a00b385007988 */ /* 0x0001e8000800000c */
[----:B------:R1:W-:Y:S04]  /*80c0*/  STS.U8 [R133+UR12+0x800], R183 ;  /* 0x000800b785007988 */ /* 0x0003e8000800000c */
[----:B------:R1:W-:Y:S04]  /*80d0*/  STS.U8 [R133+UR12+0x600], R190 ;  /* 0x000600be85007988 */ /* 0x0003e8000800000c */
[----:B0-----:R-:W3:Y:S04]  /*80e0*/  LDL.LU R179, [R1+0x10] ;  /* 0x0000100001b37983 */ /* 0x001ee80000300800 */
[----:B-1----:R-:W2:Y:S04]  /*80f0*/  LDL.LU R183, [R1+0x8] ;  /* 0x0000080001b77983 */ /* 0x002ea80000300800 */
[----:B------:R-:W3:Y:S01]  /*8100*/  LDL.LU R190, [R1] ;  /* 0x0000000001be7983 */ /* 0x000ee20000300800 */
[----:B------:R-:W0:Y:S03]  /*8110*/  S2R R132, SR_TID.X ;  /* 0x0000000000847919 */ /* 0x000e260000002100 */
[----:B------:R0:W-:Y:S04]  /*8120*/  STS.U8 [R133+UR12+0x1a00], R138 ;  /* 0x001a008a85007988 */ /* 0x0001e8000800000c */
[----:B------:R-:W-:Y:S04]  /*8130*/  STS.U8 [R133+UR12+0x400], R162 ;  /* 0x000400a285007988 */ /* 0x000fe8000800000c */
[----:B------:R-:W-:Y:S04]  /*8140*/  STS.U8 [R133+UR12+0x200], R154 ;  /* 0x0002009a85007988 */ /* 0x000fe8000800000c */
[----:B------:R-:W-:Y:S04]  /*8150*/  STS.U8 [R133+UR12], R217 ;  /* 0x000000d985007988 */ /* 0x000fe8000800000c */
[----:B------:R-:W-:Y:S04]  /*8160*/  STS.U8 [R133+UR12+0x1c00], R224 ;  /* 0x001c00e085007988 */ /* 0x000fe8000800000c */
[----:B-----5:R-:W-:Y:S01]  /*8170*/  STS.U8 [R133+UR12+0x1800], R137 ;  /* 0x0018008985007988 */ /* 0x020fe2000800000c */
[----:B0-----:R-:W-:-:S04]  /*8180*/  LOP3.LUT R138, R132, 0x7f, RZ, 0xc0, !PT ;  /* 0x0000007f848a7812 */ /* 0x001fc800078ec0ff */
[C---:B------:R-:W-:Y:S01]  /*8190*/  LOP3.LUT R132, R138.reuse, 0x10, RZ, 0x3c, !PT ;  /* 0x000000108a847812 */ /* 0x040fe200078e3cff */
[----:B----4-:R-:W-:Y:S04]  /*81a0*/  STS.U8 [R133+UR12+0x1600], R135 ;  /* 0x0016008785007988 */ /* 0x010fe8000800000c */
[----:B------:R0:W-:Y:S04]  /*81b0*/  STS.U8 [R132+UR12+0x1880], R131 ;  /* 0x0018808384007988 */ /* 0x0001e8000800000c */
[----:B------:R-:W-:Y:S01]  /*81c0*/  STS.U8 [R132+UR12+0x80], R153 ;  /* 0x0000809984007988 */ /* 0x000fe2000800000c */
[----:B0-----:R-:W-:-:S02]  /*81d0*/  LOP3.LUT R131, R138, 0x20, RZ, 0x3c, !PT ;  /* 0x000000208a837812 */ /* 0x001fc400078e3cff */
[----:B------:R-:W-:Y:S01]  /*81e0*/  LOP3.LUT R138, R138, 0x30, RZ, 0x3c, !PT ;  /* 0x000000308a8a7812 */ /* 0x000fe200078e3cff */
[----:B------:R-:W-:Y:S04]  /*81f0*/  STS.U8 [R132+UR12+0x280], R157 ;  /* 0x0002809d84007988 */ /* 0x000fe8000800000c */
        /* <DEDUP_REMOVED lines=44> */
[----:B------:R0:W-:Y:S01]  /*84c0*/  STS.U8 [R138+UR12+0x1f80], R130 ;  /* 0x001f80828a007988 */ /* 0x0001e2000800000c */
[----:B------:R1:W-:Y:S06]  /*84d0*/  MEMBAR.ALL.CTA ;  /* 0x0000000000007992 */ /* 0x0003ec0000008000 */
[----:B-1----:R-:W1:Y:S01]  /*84e0*/  FENCE.VIEW.ASYNC.S ;  /* 0x00000000000073c6 */ /* 0x002e620000000000 */
[----:B------:R-:W-:Y:S01]  /*84f0*/  UMOV UR20, UR4 ;  /* 0x0000000400147c82 */ /* 0x000fe20008000000 */
[----:B------:R-:W-:Y:S01]  /*8500*/  UMOV UR21, 0x80000020 ;  /* 0x8000002000157882 */ /* 0x000fe20000000000 */
[----:B------:R-:W-:Y:S01]  /*8510*/  UMOV UR22, UR6 ;  /* 0x0000000600167c82 */ /* 0x000fe20008000000 */
[----:B------:R-:W-:Y:S01]  /*8520*/  UMOV UR23, 0x80000020 ;  /* 0x8000002000177882 */ /* 0x000fe20000000000 */
[----:B------:R-:W-:-:S02]  /*8530*/  USHF.R.S32.HI UR19, URZ, 0x1f, UR13 ;  /* 0x0000001f3f137899 */ /* 0x000fc4000801140d */
[----:B------:R-:W-:Y:S01]  /*8540*/  IADD3 R3, P2, R3, UR13, RZ ;  /* 0x0000000d03037c10 */ /* 0x000fe2000ff5e0ff */
[----:B0-----:R-:W0:Y:S08]  /*8550*/  LDC R130, c[0x0][0x238] ;  /* 0x00008e00ff827b82 */ /* 0x001e300000000800 */
[----:B-1----:R-:W-:Y:S06]  /*8560*/  BAR.SYNC.DEFER_BLOCKING 0x0 ;  /* 0x0000000000007b1d */ /* 0x002fec0000010000 */
[----:B------:R-:W-:-:S06]  /*8570*/  WARPGROUP.ARRIVE ;  /* 0x00000000000079c5 */ /* 0x000fcc0000000000 */
[----:B------:R-:W-:Y:S01]  /*8580*/  QGMMA.64x128x32.F32.E5M2.E5M2 R24, gdesc[UR20], R24 ;  /* 0x01e00000141879f3 */ /* 0x000fe20008703818 */
[----:B------:R-:W-:Y:S02]  /*8590*/  IADD3 R6, P3, R6, UR13, RZ ;  /* 0x0000000d06067c10 */ /* 0x000fe4000ff7e0ff */
[----:B------:R-:W-:Y:S02]  /*85a0*/  IADD3 R7, P4, R7, UR13, RZ ;  /* 0x0000000d07077c10 */ /* 0x000fe4000ff9e0ff */
[----:B------:R-:W-:Y:S02]  /*85b0*/  IADD3 R8, P5, R8, UR13, RZ ;  /* 0x0000000d08087c10 */ /* 0x000fe4000ffbe0ff */
[----:B------:R-:W-:Y:S02]  /*85c0*/  IADD3 R9, P6, R9, UR13, RZ ;  /* 0x0000000d09097c10 */ /* 0x000fe4000ffde0ff */
[----:B------:R-:W-:Y:S02]  /*85d0*/  IADD3 R10, P1, R10, UR13, RZ ;  /* 0x0000000d0a0a7c10 */ /* 0x000fe4000ff3e0ff */
[----:B------:R-:W-:-:S02]  /*85e0*/  IADD3.X R11, R11, UR19, RZ, P2, !PT ;  /* 0x000000130b0b7c10 */ /* 0x000fc400097fe4ff */
[----:B------:R-:W-:Y:S02]  /*85f0*/  IADD3 R13, P2, R13, UR13, RZ ;  /* 0x0000000d0d0d7c10 */ /* 0x000fe4000ff5e0ff */
[----:B------:R-:W-:Y:S02]  /*8600*/  IADD3.X R12, R12, UR19, RZ, P3, !PT ;  /* 0x000000130c0c7c10 */ /* 0x000fe40009ffe4ff */
[----:B------:R-:W-:Y:S02]  /*8610*/  IADD3 R15, P3, R15, UR13, RZ ;  /* 0x0000000d0f0f7c10 */ /* 0x000fe4000ff7e0ff */
[----:B------:R-:W-:Y:S02]  /*8620*/  IADD3.X R14, R14, UR19, RZ, P4, !PT ;  /* 0x000000130e0e7c10 */ /* 0x000fe4000a7fe4ff */
[----:B------:R-:W-:Y:S02]  /*8630*/  IADD3 R17, P4, R17, UR13, RZ ;  /* 0x0000000d11117c10 */ /* 0x000fe4000ff9e0ff */
[----:B------:R-:W-:-:S02]  /*8640*/  IADD3.X R16, R16, UR19, RZ, P5, !PT ;  /* 0x0000001310107c10 */ /* 0x000fc4000affe4ff */
[----:B------:R-:W-:Y:S02]  /*8650*/  IADD3 R19, P5, R19, UR13, RZ ;  /* 0x0000000d13137c10 */ /* 0x000fe4000ffbe0ff */
[----:B------:R-:W-:Y:S02]  /*8660*/  IADD3.X R18, R18, UR19, RZ, P6, !PT ;  /* 0x0000001312127c10 */ /* 0x000fe4000b7fe4ff */
[----:B------:R-:W-:Y:S02]  /*8670*/  IADD3.X R20, R20, UR19, RZ, P1, !PT ;  /* 0x0000001314147c10 */ /* 0x000fe40008ffe4ff */
        /* <DEDUP_REMOVED lines=25> */
[----:B------:R-:W-:Y:S01]  /*8810*/  IADD3 R111, P1, R111, UR13, RZ ;  /* 0x0000000d6f6f7c10 */ /* 0x000fe2000ff3e0ff */
[----:B------:R-:W-:Y:S01]  /*8820*/  QGMMA.64x128x32.F32.E5M2.E5M2 R24, gdesc[UR8], R24, gsb0 ;  /* 0x01e00000081879f3 */ /* 0x000fe20008003818 */
        /* <DEDUP_REMOVED lines=59> */
[----:B---3--:R-:W-:Y:S02]  /*8be0*/  IADD3 R190, P1, R190, UR13, RZ ;  /* 0x0000000dbebe7c10 */ /* 0x008fe4000ff3e0ff */
[----:B------:R-:W-:-:S02]  /*8bf0*/  IADD3.X R242, R242, UR19, RZ, P2, !PT ;  /* 0x00000013f2f27c10 */ /* 0x000fc400097fe4ff */
[----:B--2---:R-:W-:Y:S02]  /*8c00*/  IADD3 R183, P2, R183, UR13, RZ ;  /* 0x0000000db7b77c10 */ /* 0x004fe4000ff5e0ff */
[----:B------:R-:W-:Y:S02]  /*8c10*/  IADD3.X R244, R244, UR19, RZ, P3, !PT ;  /* 0x00000013f4f47c10 */ /* 0x000fe40009ffe4ff */
[----:B------:R-:W-:Y:S02]  /*8c20*/  IADD3 R179, P3, R179, UR13, RZ ;  /* 0x0000000db3b37c10 */ /* 0x000fe4000ff7e0ff */
[----:B------:R-:W-:Y:S02]  /*8c30*/  IADD3.X R246, R246, UR19, RZ, P4, !PT ;  /* 0x00000013f6f67c10 */ /* 0x000fe4000a7fe4ff */
[----:B------:R-:W-:Y:S02]  /*8c40*/  IADD3 R175, P4, R175, UR13, RZ ;  /* 0x0000000dafaf7c10 */ /* 0x000fe4000ff9e0ff */
[----:B------:R-:W-:Y:S01]  /*8c50*/  IADD3.X R248, R248, UR19, RZ, P5, !PT ;  /* 0x00000013f8f87c10 */ /* 0x000fe2000affe4ff */
[----:B------:R-:W-:Y:S01]  /*8c60*/  STL [R1], R190 ;  /* 0x000000be01007387 */ /* 0x000fe20000100800 */
[----:B------:R-:W-:-:S02]  /*8c70*/  IADD3 R171, P5, R171, UR13, RZ ;  /* 0x0000000dabab7c10 */ /* 0x000fc4000ffbe0ff */
[----:B------:R-:W-:Y:S01]  /*8c80*/  IADD3.X R250, R250, UR19, RZ, P6, !PT ;  /* 0x00000013fafa7c10 */ /* 0x000fe2000b7fe4ff */
[----:B------:R-:W-:Y:S01]  /*8c90*/  STL [R1+0x8], R183 ;  /* 0x000008b701007387 */ /* 0x000fe20000100800 */
[----:B------:R-:W-:Y:S02]  /*8ca0*/  IADD3 R161, P6, R161, UR13, RZ ;  /* 0x0000000da1a17c10 */ /* 0x000fe4000ffde0ff */
[----:B------:R-:W-:Y:S01]  /*8cb0*/  IADD3.X R252, R252, UR19, RZ, P1, !PT ;  /* 0x00000013fcfc7c10 */ /* 0x000fe20008ffe4ff */
[----:B------:R-:W-:Y:S01]  /*8cc0*/  STL [R1+0x10], R179 ;  /* 0x000010b301007387 */ /* 0x000fe20000100800 */
[----:B------:R-:W-:Y:S02]  /*8cd0*/  IADD3 R168, P1, R168, UR13, RZ ;  /* 0x0000000da8a87c10 */ /* 0x000fe4000ff3e0ff */
[----:B------:R-:W-:Y:S01]  /*8ce0*/  IADD3.X R166, R166, UR19, RZ, P2, !PT ;  /* 0x00000013a6a67c10 */ /* 0x000fe200097fe4ff */
[----:B------:R-:W-:Y:S01]  /*8cf0*/  STL [R1+0x18], R175 ;  /* 0x000018af01007387 */ /* 0x000fe20000100800 */
[----:B------:R-:W-:-:S02]  /*8d00*/  IADD3 R193, P2, R193, UR13, RZ ;  /* 0x0000000dc1c17c10 */ /* 0x000fc4000ff5e0ff */
[----:B------:R-:W-:Y:S01]  /*8d10*/  IADD3.X R198, R198, UR19, RZ, P3, !PT ;  /* 0x00000013c6c67c10 */ /* 0x000fe20009ffe4ff */
[----:B------:R-:W-:Y:S01]  /*8d20*/  STL [R1+0x20], R171 ;  /* 0x000020ab01007387 */ /* 0x000fe20000100800 */
[----:B------:R-:W-:Y:S02]  /*8d30*/  IADD3 R205, P3, R205, UR13, RZ ;  /* 0x0000000dcdcd7c10 */ /* 0x000fe4000ff7e0ff */
[----:B------:R-:W-:Y:S01]  /*8d40*/  IADD3.X R199, R199, UR19, RZ, P4, !PT ;  /* 0x00000013c7c77c10 */ /* 0x000fe2000a7fe4ff */
[----:B------:R-:W-:Y:S01]  /*8d50*/  STL [R1+0x28], R161 ;  /* 0x000028a101007387 */ /* 0x000fe20000100800 */
[----:B------:R-:W-:-:S03]  /*8d60*/  IADD3 R200, P4, R200, UR13, RZ ;  /* 0x0000000dc8c87c10 */ /* 0x000fc6000ff9e0ff */
[----:B------:R-:W-:Y:S01]  /*8d70*/  STL [R1+0x30], R168 ;  /* 0x000030a801007387 */ /* 0x000fe20000100800 */
[----:B------:R-:W-:-:S03]  /*8d80*/  IADD3.X R202, R202, UR19, RZ, P5, !PT ;  /* 0x00000013caca7c10 */ /* 0x000fc6000affe4ff */
[----:B------:R-:W-:Y:S01]  /*8d90*/  STL [R1+0x4], R166 ;  /* 0x000004a601007387 */ /* 0x000fe20000100800 */
[----:B------:R-:W-:-:S03]  /*8da0*/  IADD3 R203, P5, R203, UR13, RZ ;  /* 0x0000000dcbcb7c10 */ /* 0x000fc6000ffbe0ff */
[----:B------:R-:W-:Y:S01]  /*8db0*/  STL [R1+0x38], R193 ;  /* 0x000038c101007387 */ /* 0x000fe20000100800 */
[----:B------:R-:W-:-:S03]  /*8dc0*/  IADD3.X R209, R209, UR19, RZ, P6, !PT ;  /* 0x00000013d1d17c10 */ /* 0x000fc6000b7fe4ff */
[----:B------:R-:W-:Y:S01]  /*8dd0*/  STL [R1+0xc], R198 ;  /* 0x00000cc601007387 */ /* 0x000fe20000100800 */
[----:B------:R-:W-:-:S03]  /*8de0*/  IADD3.X R144, R144, UR19, RZ, P1, !PT ;  /* 0x0000001390907c10 */ /* 0x000fc60008ffe4ff */
[----:B------:R-:W-:Y:S01]  /*8df0*/  STL [R1+0x40], R205 ;  /* 0x000040cd01007387 */ /* 0x000fe20000100800 */
[----:B------:R-:W-:-:S03]  /*8e00*/  IADD3.X R145, R145, UR19, RZ, P2, !PT ;  /* 0x0000001391917c10 */ /* 0x000fc600097fe4ff */
[----:B------:R-:W-:Y:S01]  /*8e10*/  STL [R1+0x14], R199 ;  /* 0x000014c701007387 */ /* 0x000fe20000100800 */
[----:B------:R-:W-:-:S03]  /*8e20*/  IADD3.X R0, R0, UR19, RZ, P5, !PT ;  /* 0x0000001300007c10 */ /* 0x000fc6000affe4ff */
[----:B------:R-:W-:Y:S04]  /*8e30*/  STL [R1+0x48], R200 ;  /* 0x000048c801007387 */ /* 0x000fe80000100800 */
[----:B------:R-:W-:Y:S04]  /*8e40*/  STL [R1+0x1c], R202 ;  /* 0x00001cca01007387 */ /* 0x000fe80000100800 */
[----:B------:R-:W-:Y:S04]  /*8e50*/  STL [R1+0x50], R203 ;  /* 0x000050cb01007387 */ /* 0x000fe80000100800 */
[----:B------:R-:W-:Y:S04]  /*8e60*/  STL [R1+0x24], R209 ;  /* 0x000024d101007387 */ /* 0x000fe80000100800 */
[----:B------:R-:W-:Y:S04]  /*8e70*/  STL [R1+0x2c], R144 ;  /* 0x00002c9001007387 */ /* 0x000fe80000100800 */
[----:B------:R-:W-:Y:S04]  /*8e80*/  STL [R1+0x34], R145 ;  /* 0x0000349101007387 */ /* 0x000fe80000100800 */
[----:B------:R1:W-:Y:S02]  /*8e90*/  STL [R1+0x4c], R0 ;  /* 0x00004c0001007387 */ /* 0x0003e40000100800 */
[----:B-1----:R-:W1:Y:S01]  /*8ea0*/  S2R R0, SR_TID.X ;  /* 0x0000000000007919 */ /* 0x002e620000002100 */
[----:B------:R-:W-:Y:S01]  /*8eb0*/  IADD3.X R204, R204, UR19, RZ, P3, !PT ;  /* 0x00000013cccc7c10 */ /* 0x000fe20009ffe4ff */
[----:B0-----:R-:W-:Y:S01]  /*8ec0*/  IMAD.SHL.U32 R130, R130, 0x40, RZ ;  /* 0x0000004082827824 */ /* 0x001fe200078e00ff */
[----:B------:R-:W-:Y:S01]  /*8ed0*/  IADD3.X R207, R207, UR19, RZ, P4, !PT ;  /* 0x00000013cfcf7c10 */ /* 0x000fe2000a7fe4ff */
[----:B------:R-:W-:-:S02]  /*8ee0*/  VIADD R5, R5, 0xffffffff ;  /* 0xffffffff05057836 */ /* 0x000fc40000000000 */
[----:B------:R0:W-:Y:S01]  /*8ef0*/  STL [R1+0x3c], R204 ;  /* 0x00003ccc01007387 */ /* 0x0001e20000100800 */
[----:B------:R-:W-:-:S03]  /*8f00*/  IADD3 R90, P0, R130, R90, RZ ;  /* 0x0000005a825a7210 */ /* 0x000fc60007f1e0ff */
[----:B------:R0:W-:Y:S01]  /*8f10*/  STL [R1+0x44], R207 ;  /* 0x000044cf01007387 */ /* 0x0001e20000100800 */
[----:B------:R-:W-:Y:S02]  /*8f20*/  LEA.HI.X.SX32 R2, R130, R2, 0x1, P0 ;  /* 0x0000000282027211 */ /* 0x000fe400000f0eff */
[----:B------:R-:W-:Y:S01]  /*8f30*/  ISETP.NE.U32.AND P0, PT, R5, RZ, PT ;  /* 0x000000ff0500720c */ /* 0x000fe20003f05070 */
[----:B------:R-:W-:Y:S01]  /*8f40*/  UIADD3 UR14, UR14, -0x40, URZ ;  /* 0xffffffc00e0e7890 */ /* 0x000fe2000fffe03f */
[----:B------:R-:W-:Y:S02]  /*8f50*/  WARPGROUP.DEPBAR.LE gsb0, 0x0 ;  /* 0x00008000000079c5 */ /* 0x000fe40000010000 */
[----:B-1----:R-:W-:-:S04]  /*8f60*/  SHF.R.U32.HI R0, RZ, 0x6, R0 ;  /* 0x00000006ff007819 */ /* 0x002fc80000011600 */
[----:B------:R-:W-:-:S05]  /*8f70*/  SGXT.U32 R0, R0, 0x1 ;  /* 0x000000010000781a */ /* 0x000fca0000000000 */
[----:B0-----:R-:W-:Y:S05]  /*8f80*/  @P0 BRA `(.L_x_2) ;  /* 0xffffffc800040947 */ /* 0x001fea000383ffff */
.L_x_1:
[----:B------:R-:W2:Y:S01]  /*8f90*/  LDL.LU R133, [R1+0x158] ;  /* 0x0001580001857983 */ /* 0x000ea20000300800 */
[----:B------:R-:W1:Y:S01]  /*8fa0*/  S2R R134, SR_TID.X ;  /* 0x0000000000867919 */ /* 0x000e620000002100 */
[----:B------:R-:W-:Y:S01]  /*8fb0*/  F2FP.SATFINITE.E5M2.F32.PACK_AB_MERGE_C R24, R25, R24, RZ ;  /* 0x000000181918723e */ /* 0x000fe200048060ff */
[----:B------:R-:W-:Y:S01]  /*8fc0*/  ULDC UR4, c[0x0][0x244] ;  /* 0x0000910000047ab9 */ /* 0x000fe20000000800 */
[----:B------:R-:W-:Y:S01]  /*8fd0*/  F2FP.SATFINITE.E5M2.F32.PACK_AB_MERGE_C R28, R29, R28, RZ ;  /* 0x0000001c1d1c723e */ /* 0x000fe200048060ff */
[----:B------:R-:W3:Y:S01]  /*8fe0*/  LDL.LU R132, [R1+0x148] ;  /* 0x0001480001847983 */ /* 0x000ee20000300800 */
[----:B------:R-:W-:Y:S01]  /*8ff0*/  F2FP.SATFINITE.E5M2.F32.PACK_AB_MERGE_C R32, R33, R32, RZ ;  /* 0x000000202120723e */ /* 0x000fe200048060ff */
[----:B------:R-:W-:Y:S02]  /*9000*/  ULDC.64 UR6, c[0x0][0x228] ;  /* 0x00008a0000067ab9 */ /* 0x000fe40000000a00 */
[----:B------:R-:W4:Y:S04]  /*9010*/  LDL.LU R131, [R1+0x144] ;  /* 0x0001440001837983 */ /* 0x000f280000300800 */
[----:B------:R-:W5:Y:S01]  /*9020*/  LDL.LU R130, [R1+0xe8] ;  /* 0x0000e80001827983 */ /* 0x000f620000300800 */
[----:B------:R-:W-:-:S02]  /*9030*/  F2FP.SATFINITE.E5M2.F32.PACK_AB_MERGE_C R26, R27, R26, RZ ;  /* 0x0000001a1b1a723e */ /* 0x000fc400048060ff */
[----:B------:R-:W-:Y:S01]  /*9040*/  F2FP.SATFINITE.E5M2.F32.PACK_AB_MERGE_C R30, R31, R30, RZ ;  /* 0x0000001e1f1e723e */ /* 0x000fe200048060ff */
[----:B0-----:R-:W3:Y:S01]  /*9050*/  LDL.LU R92, [R1+0x54] ;  /* 0x00005400015c7983 */ /* 0x001ee20000300800 */
[----:B------:R-:W-:Y:S02]  /*9060*/  F2FP.SATFINITE.E5M2.F32.PACK_AB_MERGE_C R34, R35, R34, RZ ;  /* 0x000000222322723e */ /* 0x000fe400048060ff */
[----:B------:R-:W-:Y:S01]  /*9070*/  F2FP.SATFINITE.E5M2.F32.PACK_AB_MERGE_C R40, R41, R40, RZ ;  /* 0x000000282928723e */ /* 0x000fe200048060ff */
[----:B------:R-:W4:Y:S01]  /*9080*/  LDL.LU R88, [R1+0xe4] ;  /* 0x0000e40001587983 */ /* 0x000f220000300800 */
[----:B------:R-:W-:Y:S02]  /*9090*/  F2FP.SATFINITE.E5M2.F32.PACK_AB_MERGE_C R44, R45, R44, RZ ;  /* 0x0000002c2d2c723e */ /* 0x000fe400048060ff */
[----:B------:R-:W-:Y:S02]  /*90a0*/  F2FP.SATFINITE.E5M2.F32.PACK_AB_MERGE_C R48, R49, R48, RZ ;  /* 0x000000303130723e */ /* 0x000fe400048060ff */
[----:B------:R-:W-:-:S02]  /*90b0*/  F2FP.SATFINITE.E5M2.F32.PACK_AB_MERGE_C R42, R43, R42, RZ ;  /* 0x0000002a2b2a723e */ /* 0x000fc400048060ff */
[----:B------:R-:W-:Y:S02]  /*90c0*/  F2FP.SATFINITE.E5M2.F32.PACK_AB_MERGE_C R46, R47, R46, RZ ;  /* 0x0000002e2f2e723e */ /* 0x000fe400048060ff */
[----:B------:R-:W-:Y:S02]  /*90d0*/  F2FP.SATFINITE.E5M2.F32.PACK_AB_MERGE_C R50, R51, R50, RZ ;  /* 0x000000323332723e */ /* 0x000fe400048060ff */
[----:B------:R-:W-:Y:S01]  /*90e0*/  F2FP.SATFINITE.E5M2.F32.PACK_AB_MERGE_C R56, R57, R56, RZ ;  /* 0x000000383938723e */ /* 0x000fe200048060ff */
[C---:B-1----:R-:W-:Y:S01]  /*90f0*/  IMAD.SHL.U32 R0, R134.reuse, 0x10, RZ ;  /* 0x0000001086007824 */ /* 0x042fe200078e00ff */
[----:B------:R-:W-:Y:S01]  /*9100*/  F2FP.SATFINITE.E5M2.F32.PACK_AB_MERGE_C R60, R61, R60, RZ ;  /* 0x0000003c3d3c723e */ /* 0x000fe200048060ff */
[----:B------:R-:W-:Y:S01]  /*9110*/  IMAD.SHL.U32 R2, R134, 0x80, RZ ;  /* 0x0000008086027824 */ /* 0x000fe200078e00ff */
[----:B------:R-:W-:Y:S02]  /*9120*/  LOP3.LUT R24, R24, 0xffff, RZ, 0xc0, !PT ;  /* 0x0000ffff18187812 */ /* 0x000fe400078ec0ff */
[----:B------:R-:W-:-:S02]  /*9130*/  F2FP.SATFINITE.E5M2.F32.PACK_AB_MERGE_C R64, R65, R64, RZ ;  /* 0x000000404140723e */ /* 0x000fc400048060ff */
[----:B------:R-:W-:Y:S02]  /*9140*/  F2FP.SATFINITE.E5M2.F32.PACK_AB_MERGE_C R58, R59, R58, RZ ;  /* 0x0000003a3b3a723e */ /* 0x000fe400048060ff */
[----:B------:R-:W-:Y:S02]  /*9150*/  F2FP.SATFINITE.E5M2.F32.PACK_AB_MERGE_C R62, R63, R62, RZ ;  /* 0x0000003e3f3e723e */ /* 0x000fe400048060ff */
[----:B------:R-:W-:Y:S02]  /*9160*/  F2FP.SATFINITE.E5M2.F32.PACK_AB_MERGE_C R66, R67, R66, RZ ;  /* 0x000000424342723e */ /* 0x000fe400048060ff */
[----:B------:R-:W-:Y:S02]  /*9170*/  F2FP.SATFINITE.E5M2.F32.PACK_AB_MERGE_C R36, R37, R36, RZ ;  /* 0x000000242524723e */ /* 0x000fe400048060ff */
[----:B------:R-:W-:Y:S02]  /*9180*/  F2FP.SATFINITE.E5M2.F32.PACK_AB_MERGE_C R38, R39, R38, RZ ;  /* 0x000000262726723e */ /* 0x000fe400048060ff */
[----:B------:R-:W-:-:S02]  /*9190*/  F2FP.SATFINITE.E5M2.F32.PACK_AB_MERGE_C R72, R73, R72, RZ ;  /* 0x000000484948723e */ /* 0x000fc400048060ff */
[----:B------:R-:W-:Y:S02]  /*91a0*/  F2FP.SATFINITE.E5M2.F32.PACK_AB_MERGE_C R76, R77, R76, RZ ;  /* 0x0000004c4d4c723e */ /* 0x000fe400048060ff */
[----:B------:R-:W-:Y:S02]  /*91b0*/  F2FP.SATFINITE.E5M2.F32.PACK_AB_MERGE_C R80, R81, R80, RZ ;  /* 0x000000505150723e */ /* 0x000fe400048060ff */
[----:B------:R-:W-:Y:S02]  /*91c0*/  F2FP.SATFINITE.E5M2.F32.PACK_AB_MERGE_C R74, R75, R74, RZ ;  /* 0x0000004a4b4a723e */ /* 0x000fe400048060ff */
[----:B------:R-:W-:Y:S02]  /*91d0*/  F2FP.SATFINITE.E5M2.F32.PACK_AB_MERGE_C R78, R79, R78, RZ ;  /* 0x0000004e4f4e723e */ /* 0x000fe400048060ff */
[----:B------:R-:W-:Y:S01]  /*91e0*/  F2FP.SATFINITE.E5M2.F32.PACK_AB_MERGE_C R82, R83, R82, RZ ;  /* 0x000000525352723e */ /* 0x000fe200048060ff */
[----:B------:R-:W0:Y:S01]  /*91f0*/  S2R R22, SR_TID.X ;  /* 0x0000000000167919 */ /* 0x000e220000002100 */
[----:B------:R-:W-:-:S02]  /*9200*/  LOP3.LUT R0, R0, 0x70, RZ, 0xc0, !PT ;  /* 0x0000007000007812 */ /* 0x000fc400078ec0ff */
[----:B------:R-:W-:Y:S01]  /*9210*/  LOP3.LUT R3, R2, 0x400, RZ, 0xc0, !PT ;  /* 0x0000040002037812 */ /* 0x000fe200078ec0ff */
[----:B------:R-:W4:Y:S01]  /*9220*/  LDL.LU R91, [R1+0xe0] ;  /* 0x0000e000015b7983 */ /* 0x000f220000300800 */
[----:B------:R-:W-:Y:S02]  /*9230*/  LOP3.LUT R17, R28, 0xffff, RZ, 0xc0, !PT ;  /* 0x0000ffff1c117812 */ /* 0x000fe400078ec0ff */
[----:B------:R-:W-:Y:S01]  /*9240*/  IADD3 R0, R3, UR12, R0 ;  /* 0x0000000c03007c10 */ /* 0x000fe2000fffe000 */
[----:B------:R-:W4:Y:S01]  /*9250*/  LDL.LU R90, [R1+0xdc] ;  /* 0x0000dc00015a7983 */ /* 0x000f220000300800 */
[----:B------:R-:W-:Y:S02]  /*9260*/  LOP3.LUT R32, R32, 0xffff, RZ, 0xc0, !PT ;  /* 0x0000ffff20207812 */ /* 0x000fe400078ec0ff */
[----:B------:R-:W-:Y:S01]  /*9270*/  LOP3.LUT R26, R26, 0xffff, RZ, 0xc0, !PT ;  /* 0x0000ffff1a1a7812 */ /* 0x000fe200078ec0ff */
[----:B------:R-:W4:Y:S01]  /*9280*/  LDL.LU R89, [R1+0xd8] ;  /* 0x0000d80001597983 */ /* 0x000f220000300800 */
[----:B------:R-:W-:-:S02]  /*9290*/  LOP3.LUT R23, R30, 0xffff, RZ, 0xc0, !PT ;  /* 0x0000ffff1e177812 */ /* 0x000fc400078ec0ff */
[----:B------:R-:W-:Y:S02]  /*92a0*/  LOP3.LUT R34, R34, 0xffff, RZ, 0xc0, !PT ;  /* 0x0000ffff22227812 */ /* 0x000fe400078ec0ff */
[----:B------:R-:W-:Y:S02]  /*92b0*/  LOP3.LUT R40, R40, 0xffff, RZ, 0xc0, !PT ;  /* 0x0000ffff28287812 */ /* 0x000fe400078ec0ff */
[----:B------:R-:W-:Y:S02]  /*92c0*/  LOP3.LUT R27, R44, 0xffff, RZ, 0xc0, !PT ;  /* 0x0000ffff2c1b7812 */ /* 0x000fe400078ec0ff */
[----:B------:R-:W-:Y:S02]  /*92d0*/  LOP3.LUT R48, R48, 0xffff, RZ, 0xc0, !PT ;  /* 0x0000ffff30307812 */ /* 0x000fe400078ec0ff */
[----:B------:R-:W-:Y:S02]  /*92e0*/  PRMT R3, R32, 0x3340, R1 ;  /* 0x0000334020037816 */ /* 0x000fe40000000001 */
[----:B------:R-:W-:-:S02]  /*92f0*/  LOP3.LUT R42, R42, 0xffff, RZ, 0xc0, !PT ;  /* 0x0000ffff2a2a7812 */ /* 0x000fc400078ec0ff */
[----:B------:R-:W-:Y:S02]  /*9300*/  LOP3.LUT R31, R46, 0xffff, RZ, 0xc0, !PT ;  /* 0x0000ffff2e1f7812 */ /* 0x000fe400078ec0ff */
[----:B------:R-:W-:Y:S02]  /*9310*/  LOP3.LUT R50, R50, 0xffff, RZ, 0xc0, !PT ;  /* 0x0000ffff32327812 */ /* 0x000fe400078ec0ff */
[----:B------:R-:W-:Y:S02]  /*9320*/  PRMT R5, R34, 0x3340, R1 ;  /* 0x0000334022057816 */ /* 0x000fe40000000001 */
[----:B------:R-:W-:Y:S02]  /*9330*/  PRMT R2, R26, 0x3340, R23 ;  /* 0x000033401a027816 */ /* 0x000fe40000000017 */
[----:B------:R-:W-:Y:S02]  /*9340*/  LOP3.LUT R56, R56, 0xffff, RZ, 0xc0, !PT ;  /* 0x0000ffff38387812 */ /* 0x000fe400078ec0ff */
[----:B------:R-:W-:-:S02]  /*9350*/  LOP3.LUT R37, R60, 0xffff, RZ, 0xc0, !PT ;  /* 0x0000ffff3c257812 */ /* 0x000fc400078ec0ff */
[----:B------:R-:W-:Y:S02]  /*9360*/  LOP3.LUT R64, R64, 0xffff, RZ, 0xc0, !PT ;  /* 0x0000ffff40407812 */ /* 0x000fe400078ec0ff */
[----:B------:R-:W-:Y:S02]  /*9370*/  LOP3.LUT R58, R58, 0xffff, RZ, 0xc0, !PT ;  /* 0x0000ffff3a3a7812 */ /* 0x000fe400078ec0ff */
[----:B------:R-:W-:Y:S02]  /*9380*/  LOP3.LUT R39, R62, 0xffff, RZ, 0xc0, !PT ;  /* 0x0000ffff3e277812 */ /* 0x000fe400078ec0ff */
[----:B------:R-:W-:Y:S02]  /*9390*/  LOP3.LUT R66, R66, 0xffff, RZ, 0xc0, !PT ;  /* 0x0000ffff42427812 */ /* 0x000fe400078ec0ff */
[----:B------:R-:W-:Y:S02]  /*93a0*/  PRMT R9, R48, 0x3340, R1 ;  /* 0x0000334030097816 */ /* 0x000fe40000000001 */
[----:B------:R-:W-:-:S02]  /*93b0*/  PRMT R4, R40, 0x3340, R27 ;  /* 0x0000334028047816 */ /* 0x000fc4000000001b */
[----:B------:R-:W-:Y:S02]  /*93c0*/  PRMT R13, R50, 0x3340, R1 ;  /* 0x00003340320d7816 */ /* 0x000fe40000000001 */
[----:B------:R-:W-:Y:S02]  /*93d0*/  PRMT R6, R42, 0x3340, R31 ;  /* 0x000033402a067816 */ /* 0x000fe4000000001f */
[----:B------:R-:W-:Y:S02]  /*93e0*/  PRMT R11, R2, 0x5410, R5 ;  /* 0x00005410020b7816 */ /* 0x000fe40000000005 */
[----:B------:R-:W-:Y:S02]  /*93f0*/  LOP3.LUT R72, R72, 0xffff, RZ, 0xc0, !PT ;  /* 0x0000ffff48487812 */ /* 0x000fe400078ec0ff */
[----:B------:R-:W-:Y:S02]  /*9400*/  LOP3.LUT R41, R76, 0xffff, RZ, 0xc0, !PT ;  /* 0x0000ffff4c297812 */ /* 0x000fe400078ec0ff */
[----:B------:R-:W-:-:S02]  /*9410*/  LOP3.LUT R80, R80, 0xffff, RZ, 0xc0, !PT ;  /* 0x0000ffff50507812 */ /* 0x000fc400078ec0ff */
[----:B------:R-:W-:Y:S02]  /*9420*/  LOP3.LUT R74, R74, 0xffff, RZ, 0xc0, !PT ;  /* 0x0000ffff4a4a7812 */ /* 0x000fe400078ec0ff */
[----:B------:R-:W-:Y:S02]  /*9430*/  LOP3.LUT R43, R78, 0xffff, RZ, 0xc0, !PT ;  /* 0x0000ffff4e2b7812 */ /* 0x000fe400078ec0ff */
[----:B------:R-:W-:Y:S02]  /*9440*/  LOP3.LUT R82, R82, 0xffff, RZ, 0xc0, !PT ;  /* 0x0000ffff52527812 */ /* 0x000fe400078ec0ff */
[----:B------:R-:W-:Y:S02]  /*9450*/  PRMT R5, R66, 0x3340, R1 ;  /* 0x0000334042057816 */ /* 0x000fe40000000001 */
[----:B------:R-:W-:Y:S02]  /*9460*/  PRMT R2, R58, 0x3340, R39 ;  /* 0x000033403a027816 */ /* 0x000fe40000000027 */
[----:B------:R-:W-:-:S02]  /*9470*/  PRMT R15, R4, 0x5410, R9 ;  /* 0x00005410040f7816 */ /* 0x000fc40000000009 */
[----:B------:R-:W-:Y:S02]  /*9480*/  PRMT R19, R6, 0x5410, R13 ;  /* 0x0000541006137816 */ /* 0x000fe4000000000d */
[----:B------:R-:W-:Y:S02]  /*9490*/  PRMT R9, R80, 0x3340, R1 ;  /* 0x0000334050097816 */ /* 0x000fe40000000001 */
[----:B------:R-:W-:Y:S02]  /*94a0*/  PRMT R4, R72, 0x3340, R41 ;  /* 0x0000334048047816 */ /* 0x000fe40000000029 */
[----:B------:R-:W-:Y:S02]  /*94b0*/  PRMT R13, R82, 0x3340, R1 ;  /* 0x00003340520d7816 */ /* 0x000fe40000000001 */
[----:B------:R-:W-:Y:S02]  /*94c0*/  PRMT R6, R74, 0x3340, R43 ;  /* 0x000033404a067816 */ /* 0x000fe4000000002b */
[----:B------:R-:W-:-:S02]  /*94d0*/  PRMT R29, R2, 0x5410, R5 ;  /* 0x00005410021d7816 */ /* 0x000fc40000000005 */
[----:B------:R-:W-:Y:S02]  /*94e0*/  SHF.R.U32.HI R5, RZ, 0x8, R32 ;  /* 0x00000008ff057819 */ /* 0x000fe40000011620 */
[----:B------:R-:W-:Y:S02]  /*94f0*/  PRMT R33, R4, 0x5410, R9 ;  /* 0x0000541004217816 */ /* 0x000fe40000000009 */
[----:B------:R-:W-:Y:S02]  /*9500*/  PRMT R35, R6, 0x5410, R13 ;  /* 0x0000541006237816 */ /* 0x000fe4000000000d */
[----:B------:R-:W-:Y:S02]  /*9510*/  SHF.R.U32.HI R2, RZ, 0x8, R26 ;  /* 0x00000008ff027819 */ /* 0x000fe4000001161a */
[----:B------:R-:W-:Y:S02]  /*9520*/  SHF.R.U32.HI R4, RZ, 0x8, R23 ;  /* 0x00000008ff047819 */ /* 0x000fe40000011617 */
[----:B------:R-:W-:-:S02]  /*9530*/  SHF.R.U32.HI R6, RZ, 0x8, R34 ;  /* 0x00000008ff067819 */ /* 0x000fc40000011622 */
[----:B------:R-:W-:Y:S02]  /*9540*/  LOP3.LUT R5, R5, 0xffff, RZ, 0xc0, !PT ;  /* 0x0000ffff05057812 */ /* 0x000fe400078ec0ff */
[----:B------:R-:W-:Y:S02]  /*9550*/  LOP3.LUT R4, R4, 0xffff, RZ, 0xc0, !PT ;  /* 0x0000ffff04047812 */ /* 0x000fe400078ec0ff */
[----:B------:R-:W-:Y:S02]  /*9560*/  LOP3.LUT R13, R2, 0xffff, RZ, 0xc0, !PT ;  /* 0x0000ffff020d7812 */ /* 0x000fe400078ec0ff */
[----:B------:R-:W-:Y:S02]  /*9570*/  LOP3.LUT R6, R6, 0xffff, RZ, 0xc0, !PT ;  /* 0x0000ffff06067812 */ /* 0x000fe400078ec0ff */
[----:B------:R-:W-:Y:S02]  /*9580*/  PRMT R9, R5, 0x3340, R10 ;  /* 0x0000334005097816 */ /* 0x000fe4000000000a */
[----:B------:R-:W-:-:S02]  /*9590*/  SHF.R.U32.HI R5, RZ, 0x8, R48 ;  /* 0x00000008ff057819 */ /* 0x000fc40000011630 */
[----:B------:R-:W-:Y:S02]  /*95a0*/  PRMT R13, R13, 0x3340, R4 ;  /* 0x000033400d0d7816 */ /* 0x000fe40000000004 */
[----:B------:R-:W-:Y:S02]  /*95b0*/  PRMT R10, R6, 0x3340, R1 ;  /* 0x00003340060a7816 */ /* 0x000fe40000000001 */
[----:B------:R-:W-:Y:S02]  /*95c0*/  SHF.R.U32.HI R2, RZ, 0x8, R42 ;  /* 0x00000008ff027819 */ /* 0x000fe4000001162a */
[----:B------:R-:W-:Y:S02]  /*95d0*/  SHF.R.U32.HI R4, RZ, 0x8, R31 ;  /* 0x00000008ff047819 */ /* 0x000fe4000001161f */
[----:B------:R-:W-:Y:S02]  /*95e0*/  SHF.R.U32.HI R6, RZ, 0x8, R50 ;  /* 0x00000008ff067819 */ /* 0x000fe40000011632 */
[----:B------:R-:W-:-:S02]  /*95f0*/  LOP3.LUT R5, R5, 0xffff, RZ, 0xc0, !PT ;  /* 0x0000ffff05057812 */ /* 0x000fc400078ec0ff */
[----:B------:R-:W-:Y:S02]  /*9600*/  LOP3.LUT R4, R4, 0xffff, RZ, 0xc0, !PT ;  /* 0x0000ffff04047812 */ /* 0x000fe400078ec0ff */
[----:B------:R-:W-:Y:S02]  /*9610*/  LOP3.LUT R23, R2, 0xffff, RZ, 0xc0, !PT ;  /* 0x0000ffff02177812 */ /* 0x000fe400078ec0ff */
[----:B------:R-:W-:Y:S02]  /*9620*/  LOP3.LUT R6, R6, 0xffff, RZ, 0xc0, !PT ;  /* 0x0000ffff06067812 */ /* 0x000fe400078ec0ff */
[----:B------:R-:W-:Y:S02]  /*9630*/  PRMT R23, R23, 0x3340, R4 ;  /* 0x0000334017177816 */ /* 0x000fe40000000004 */
[----:B------:R-:W-:Y:S02]  /*9640*/  SHF.R.U32.HI R2, RZ, 0x8, R58 ;  /* 0x00000008ff027819 */ /* 0x000fe4000001163a */
[----:B------:R-:W-:-:S02]  /*9650*/  SHF.R.U32.HI R4, RZ, 0x8, R39 ;  /* 0x00000008ff047819 */ /* 0x000fc40000011627 */
[----:B------:R-:W-:Y:S02]  /*9660*/  LOP3.LUT R31, R2, 0xffff, RZ, 0xc0, !PT ;  /* 0x0000ffff021f7812 */ /* 0x000fe400078ec0ff */
[----:B------:R-:W-:Y:S02]  /*9670*/  LOP3.LUT R4, R4, 0xffff, RZ, 0xc0, !PT ;  /* 0x0000ffff04047812 */ /* 0x000fe400078ec0ff */
[----:B------:R-:W-:Y:S02]  /*9680*/  SHF.R.U32.HI R2, RZ, 0x8, R74 ;  /* 0x00000008ff027819 */ /* 0x000fe4000001164a */
[----:B------:R-:W-:Y:S02]  /*9690*/  PRMT R31, R31, 0x3340, R4 ;  /* 0x000033401f1f7816 */ /* 0x000fe40000000004 */
[----:B------:R-:W-:Y:S02]  /*96a0*/  SHF.R.U32.HI R4, RZ, 0x8, R43 ;  /* 0x00000008ff047819 */ /* 0x000fe4000001162b */
[----:B------:R-:W-:-:S02]  /*96b0*/  LOP3.LUT R36, R36, 0xffff, RZ, 0xc0, !PT ;  /* 0x0000ffff24247812 */ /* 0x000fc400078ec0ff */
[----:B------:R-:W-:Y:S02]  /*96c0*/  LOP3.LUT R4, R4, 0xffff, RZ, 0xc0, !PT ;  /* 0x0000ffff04047812 */ /* 0x000fe400078ec0ff */
[----:B------:R-:W-:Y:S02]  /*96d0*/  PRMT R13, R13, 0x5410, R10 ;  /* 0x000054100d0d7816 */ /* 0x000fe4000000000a */
[----:B------:R-:W-:Y:S02]  /*96e0*/  LOP3.LUT R38, R38, 0xffff, RZ, 0xc0, !PT ;  /* 0x0000ffff26267812 */ /* 0x000fe400078ec0ff */
[----:B------:R-:W-:Y:S02]  /*96f0*/  F2FP.SATFINITE.E5M2.F32.PACK_AB_MERGE_C R52, R53, R52, RZ ;  /* 0x000000343534723e */ /* 0x000fe400048060ff */
[----:B------:R-:W-:Y:S02]  /*9700*/  F2FP.SATFINITE.E5M2.F32.PACK_AB_MERGE_C R54, R55, R54, RZ ;  /* 0x000000363736723e */ /* 0x000fe400048060ff */
[----:B------:R-:W-:-:S02]  /*9710*/  F2FP.SATFINITE.E5M2.F32.PACK_AB_MERGE_C R68, R69, R68, RZ ;  /* 0x000000444544723e */ /* 0x000fc400048060ff */
[----:B------:R-:W-:Y:S02]  /*9720*/  F2FP.SATFINITE.E5M2.F32.PACK_AB_MERGE_C R70, R71, R70, RZ ;  /* 0x000000464746723e */ /* 0x000fe400048060ff */
[----:B------:R-:W-:Y:S02]  /*9730*/  F2FP.SATFINITE.E5M2.F32.PACK_AB_MERGE_C R84, R85, R84, RZ ;  /* 0x000000545554723e */ /* 0x000fe400048060ff */
[----:B------:R-:W-:Y:S02]  /*9740*/  F2FP.SATFINITE.E5M2.F32.PACK_AB_MERGE_C R86, R87, R86, RZ ;  /* 0x000000565756723e */ /* 0x000fe400048060ff */
[----:B--2---:R-:W-:-:S05]  /*9750*/  LOP3.LUT R21, R133, 0x380, RZ, 0xc0, !PT ;  /* 0x0000038085157812 */ /* 0x004fca00078ec0ff */
[----:B------:R-:W-:Y:S01]  /*9760*/  IMAD.IADD R21, R21, 0x1, R0 ;  /* 0x0000000115157824 */ /* 0x000fe200078e0200 */
[----:B------:R-:W-:-:S04]  /*9770*/  PRMT R0, R24, 0x3340, R17 ;  /* 0x0000334018007816 */ /* 0x000fc80000000011 */
[----:B------:R-:W-:Y:S02]  /*9780*/  PRMT R7, R0, 0x5410, R3 ;  /* 0x0000541000077816 */ /* 0x000fe40000000003 */
[----:B------:R-:W-:Y:S02]  /*9790*/  PRMT R3, R64, 0x3340, R1 ;  /* 0x0000334040037816 */ /* 0x000fe40000000001 */
[----:B------:R-:W-:Y:S02]  /*97a0*/  PRMT R0, R56, 0x3340, R37 ;  /* 0x0000334038007816 */ /* 0x000fe40000000025 */
[----:B-----5:R-:W-:Y:S02]  /*97b0*/  ISETP.GE.AND P0, PT, R130, UR6, PT ;  /* 0x0000000682007c0c */ /* 0x020fe4000bf06270 */
[----:B------:R-:W-:Y:S02]  /*97c0*/  PRMT R25, R0, 0x5410, R3 ;  /* 0x0000541000197816 */ /* 0x000fe40000000003 */
[----:B------:R-:W-:-:S02]  /*97d0*/  SHF.R.U32.HI R0, RZ, 0x8, R24 ;  /* 0x00000008ff007819 */ /* 0x000fc40000011618 */
[----:B------:R-:W-:Y:S02]  /*97e0*/  SHF.R.U32.HI R3, RZ, 0x8, R17 ;  /* 0x00000008ff037819 */ /* 0x000fe40000011611 */
[----:B------:R-:W-:Y:S02]  /*97f0*/  LOP3.LUT R0, R0, 0xffff, RZ, 0xc0, !PT ;  /* 0x0000ffff00007812 */ /* 0x000fe400078ec0ff */
[----:B------:R-:W-:Y:S02]  /*9800*/  LOP3.LUT R3, R3, 0xffff, RZ, 0xc0, !PT ;  /* 0x0000ffff03037812 */ /* 0x000fe400078ec0ff */
[----:B------:R-:W-:Y:S02]  /*9810*/  LOP3.LUT R52, R52, 0xffff, RZ, 0xc0, !PT ;  /* 0x0000ffff34347812 */ /* 0x000fe400078ec0ff */
[----:B------:R-:W-:Y:S02]  /*9820*/  PRMT R8, R0, 0x3340, R3 ;  /* 0x0000334000087816 */ /* 0x000fe40000000003 */
[----:B------:R-:W-:-:S02]  /*9830*/  SHF.R.U32.HI R0, RZ, 0x8, R40 ;  /* 0x00000008ff007819 */ /* 0x000fc40000011628 */
[----:B------:R-:W-:Y:S02]  /*9840*/  SHF.R.U32.HI R3, RZ, 0x8, R27 ;  /* 0x00000008ff037819 */ /* 0x000fe4000001161b */
[----:B------:R-:W-:Y:S02]  /*9850*/  LOP3.LUT R0, R0, 0xffff, RZ, 0xc0, !PT ;  /* 0x0000ffff00007812 */ /* 0x000fe400078ec0ff */
[----:B------:R-:W-:Y:S02]  /*9860*/  LOP3.LUT R3, R3, 0xffff, RZ, 0xc0, !PT ;  /* 0x0000ffff03037812 */ /* 0x000fe400078ec0ff */
[----:B------:R-:W-:Y:S02]  /*9870*/  PRMT R17, R5, 0x3340, R14 ;  /* 0x0000334005117816 */ /* 0x000fe4000000000e */
[----:B------:R-:W-:Y:S02]  /*9880*/  PRMT R12, R0, 0x3340, R3 ;  /* 0x00003340000c7816 */ /* 0x000fe40000000003 */
[----:B------:R-:W-:-:S02]  /*9890*/  SHF.R.U32.HI R0, RZ, 0x8, R56 ;  /* 0x00000008ff007819 */ /* 0x000fc40000011638 */
[----:B------:R-:W-:Y:S02]  /*98a0*/  SHF.R.U32.HI R3, RZ, 0x8, R37 ;  /* 0x00000008ff037819 */ /* 0x000fe40000011625 */
[----:B------:R-:W-:Y:S02]  /*98b0*/  SHF.R.U32.HI R5, RZ, 0x8, R64 ;  /* 0x00000008ff057819 */ /* 0x000fe40000011640 */
[----:B------:R-:W-:Y:S02]  /*98c0*/  PRMT R14, R6, 0x3340, R1 ;  /* 0x00003340060e7816 */ /* 0x000fe40000000001 */
[----:B------:R-:W-:Y:S02]  /*98d0*/  LOP3.LUT R3, R3, 0xffff, RZ, 0xc0, !PT ;  /* 0x0000ffff03037812 */ /* 0x000fe400078ec0ff */
[----:B------:R-:W-:Y:S02]  /*98e0*/  LOP3.LUT R0, R0, 0xffff, RZ, 0xc0, !PT ;  /* 0x0000ffff00007812 */ /* 0x000fe400078ec0ff */
[----:B------:R-:W-:-:S02]  /*98f0*/  SHF.R.U32.HI R6, RZ, 0x8, R66 ;  /* 0x00000008ff067819 */ /* 0x000fc40000011642 */
[----:B------:R-:W-:Y:S02]  /*9900*/  LOP3.LUT R5, R5, 0xffff, RZ, 0xc0, !PT ;  /* 0x0000ffff05057812 */ /* 0x000fe400078ec0ff */
[----:B------:R-:W-:Y:S02]  /*9910*/  PRMT R16, R0, 0x3340, R3 ;  /* 0x0000334000107816 */ /* 0x000fe40000000003 */
[----:B------:R-:W-:Y:S02]  /*9920*/  LOP3.LUT R6, R6, 0xffff, RZ, 0xc0, !PT ;  /* 0x0000ffff06067812 */ /* 0x000fe400078ec0ff */
[----:B------:R-:W-:Y:S02]  /*9930*/  PRMT R27, R5, 0x3340, R18 ;  /* 0x00003340051b7816 */ /* 0x000fe40000000012 */
[----:B------:R-:W-:Y:S02]  /*9940*/  SHF.R.U32.HI R0, RZ, 0x8, R72 ;  /* 0x00000008ff007819 */ /* 0x000fe40000011648 */
[----:B------:R-:W-:-:S02]  /*9950*/  SHF.R.U32.HI R3, RZ, 0x8, R41 ;  /* 0x00000008ff037819 */ /* 0x000fc40000011629 */
[----:B------:R-:W-:Y:S02]  /*9960*/  SHF.R.U32.HI R5, RZ, 0x8, R80 ;  /* 0x00000008ff057819 */ /* 0x000fe40000011650 */
[----:B------:R-:W-:Y:S02]  /*9970*/  PRMT R18, R6, 0x3340, R1 ;  /* 0x0000334006127816 */ /* 0x000fe40000000001 */
[----:B------:R-:W-:Y:S02]  /*9980*/  LOP3.LUT R3, R3, 0xffff, RZ, 0xc0, !PT ;  /* 0x0000ffff03037812 */ /* 0x000fe400078ec0ff */
[----:B------:R-:W-:Y:S02]  /*9990*/  LOP3.LUT R0, R0, 0xffff, RZ, 0xc0, !PT ;  /* 0x0000ffff00007812 */ /* 0x000fe400078ec0ff */
[----:B------:R-:W-:Y:S02]  /*99a0*/  SHF.R.U32.HI R6, RZ, 0x8, R82 ;  /* 0x00000008ff067819 */ /* 0x000fe40000011652 */
[----:B------:R-:W-:-:S02]  /*99b0*/  LOP3.LUT R5, R5, 0xffff, RZ, 0xc0, !PT ;  /* 0x0000ffff05057812 */ /* 0x000fc400078ec0ff */
[----:B------:R-:W-:Y:S02]  /*99c0*/  LOP3.LUT R37, R2, 0xffff, RZ, 0xc0, !PT ;  /* 0x0000ffff02257812 */ /* 0x000fe400078ec0ff */
[----:B------:R-:W-:Y:S02]  /*99d0*/  PRMT R0, R0, 0x3340, R3 ;  /* 0x0000334000007816 */ /* 0x000fe40000000003 */
[----:B------:R-:W-:Y:S02]  /*99e0*/  LOP3.LUT R6, R6, 0xffff, RZ, 0xc0, !PT ;  /* 0x0000ffff06067812 */ /* 0x000fe400078ec0ff */
[----:B------:R-:W-:Y:S02]  /*99f0*/  PRMT R3, R5, 0x3340, R20 ;  /* 0x0000334005037816 */ /* 0x000fe40000000014 */
[----:B------:R-:W-:Y:S02]  /*9a00*/  PRMT R5, R8, 0x5410, R9 ;  /* 0x0000541008057816 */ /* 0x000fe40000000009 */
[----:B------:R-:W-:-:S02]  /*9a10*/  PRMT R37, R37, 0x3340, R4 ;  /* 0x0000334025257816 */ /* 0x000fc40000000004 */
[----:B------:R-:W-:Y:S02]  /*9a20*/  PRMT R2, R6, 0x3340, R1 ;  /* 0x0000334006027816 */ /* 0x000fe40000000001 */
[--C-:B------:R-:W-:Y:S02]  /*9a30*/  PRMT R4, R7, 0x4210, R36.reuse ;  /* 0x0000421007047816 */ /* 0x100fe40000000024 */
[----:B------:R-:W-:Y:S02]  /*9a40*/  PRMT R5, R5, 0x5210, R36 ;  /* 0x0000521005057816 */ /* 0x000fe40000000024 */
[--C-:B------:R-:W-:Y:S02]  /*9a50*/  PRMT R6, R11, 0x4210, R38.reuse ;  /* 0x000042100b067816 */ /* 0x100fe40000000026 */
[----:B------:R-:W-:Y:S01]  /*9a60*/  PRMT R7, R13, 0x5210, R38 ;  /* 0x000052100d077816 */ /* 0x000fe20000000026 */
[----:B------:R-:W-:Y:S01]  /*9a70*/  BAR.SYNC.DEFER_BLOCKING 0x0 ;  /* 0x0000000000007b1d */ /* 0x000fe20000010000 */
[----:B0-----:R-:W-:-:S02]  /*9a80*/  LOP3.LUT R20, R22, 0x7f, RZ, 0xc0, !PT ;  /* 0x0000007f16147812 */ /* 0x001fc400078ec0ff */
[----:B------:R-:W-:Y:S02]  /*9a90*/  LOP3.LUT R54, R54, 0xffff, RZ, 0xc0, !PT ;  /* 0x0000ffff36367812 */ /* 0x000fe400078ec0ff */
[----:B------:R-:W-:Y:S02]  /*9aa0*/  LOP3.LUT R68, R68, 0xffff, RZ, 0xc0, !PT ;  /* 0x0000ffff44447812 */ /* 0x000fe400078ec0ff */
[----:B------:R-:W-:Y:S02]  /*9ab0*/  LOP3.LUT R70, R70, 0xffff, RZ, 0xc0, !PT ;  /* 0x0000ffff46467812 */ /* 0x000fe400078ec0ff */
[----:B------:R-:W-:Y:S02]  /*9ac0*/  LOP3.LUT R84, R84, 0xffff, RZ, 0xc0, !PT ;  /* 0x0000ffff54547812 */ /* 0x000fe400078ec0ff */
[----:B------:R-:W-:Y:S02]  /*9ad0*/  LOP3.LUT R86, R86, 0xffff, RZ, 0xc0, !PT ;  /* 0x0000ffff56567812 */ /* 0x000fe400078ec0ff */
[----:B---3--:R-:W-:-:S02]  /*9ae0*/  ISETP.LT.AND P2, PT, R92, UR7, !P0 ;  /* 0x000000075c007c0c */ /* 0x008fc4000c741270 */
[----:B------:R-:W-:Y:S02]  /*9af0*/  ISETP.LT.AND P3, PT, R132, UR7, !P0 ;  /* 0x0000000784007c0c */ /* 0x000fe4000c761270 */
[----:B----4-:R-:W-:Y:S01]  /*9b00*/  ISETP.LT.AND P4, PT, R131, UR7, !P0 ;  /* 0x0000000783007c0c */ /* 0x010fe2000c781270 */
[----:B------:R-:W-:Y:S01]  /*9b10*/  STSM.16.M88.4 [R21], R4 ;  /* 0x0000000415007844 */ /* 0x000fe20000000200 */
[----:B------:R-:W-:Y:S01]  /*9b20*/  LEA R20, R20, UR12, 0x4 ;  /* 0x0000000c14147c11 */ /* 0x000fe2000f8e20ff */
[----:B------:R-:W-:Y:S01]  /*9b30*/  BAR.SYNC.DEFER_BLOCKING 0x0 ;  /* 0x0000000000007b1d */ /* 0x000fe20000010000 */
[----:B------:R-:W-:Y:S02]  /*9b40*/  PRMT R9, R12, 0x5410, R17 ;  /* 0x000054100c097816 */ /* 0x000fe40000000011 */
[----:B------:R-:W-:-:S05]  /*9b50*/  PRMT R17, R0, 0x5410, R3 ;  /* 0x0000541000117816 */ /* 0x000fca0000000003 */
[----:B------:R-:W0:Y:S01]  /*9b60*/  LDC R0, c[0x0][0x248] ;  /* 0x00009200ff007b82 */ /* 0x000e220000000800 */
[----:B------:R-:W-:Y:S01]  /*9b70*/  PRMT R23, R23, 0x5410, R14 ;  /* 0x0000541017177816 */ /* 0x000fe2000000000e */
[----:B------:R-:W1:Y:S01]  /*9b80*/  LDS.128 R4, [R20] ;  /* 0x0000000014047984 */ /* 0x000e620000000c00 */
[----:B------:R-:W-:Y:S01]  /*9b90*/  IMAD R3, R130, UR4, RZ ;  /* 0x0000000482037c24 */ /* 0x000fe2000f8e02ff */
[----:B------:R-:W-:Y:S01]  /*9ba0*/  PRMT R8, R15, 0x4210, R52 ;  /* 0x000042100f087816 */ /* 0x000fe20000000034 */
[----:B------:R-:W-:-:S03]  /*9bb0*/  ULDC.64 UR4, c[0x0][0x220] ;  /* 0x0000880000047ab9 */ /* 0x000fc60000000a00 */
[----:B------:R-:W-:Y:S01]  /*9bc0*/  BAR.SYNC.DEFER_BLOCKING 0x0 ;  /* 0x0000000000007b1d */ /* 0x000fe20000010000 */
[----:B------:R-:W-:Y:S02]  /*9bd0*/  PRMT R9, R9, 0x5210, R52 ;  /* 0x0000521009097816 */ /* 0x000fe40000000034 */
[--C-:B------:R-:W-:Y:S02]  /*9be0*/  PRMT R10, R19, 0x4210, R54.reuse ;  /* 0x00004210130a7816 */ /* 0x100fe40000000036 */
[----:B------:R-:W-:Y:S02]  /*9bf0*/  PRMT R11, R23, 0x5210, R54 ;  /* 0x00005210170b7816 */ /* 0x000fe40000000036 */
[----:B------:R-:W-:Y:S02]  /*9c00*/  PRMT R37, R37, 0x5410, R2 ;  /* 0x0000541025257816 */ /* 0x000fe40000000002 */
[----:B------:R-:W-:-:S04]  /*9c10*/  IADD3 R2, P1, R3, UR4, RZ ;  /* 0x0000000403027c10 */ /* 0x000fc8000ff3e0ff */
[----:B------:R-:W-:Y:S02]  /*9c20*/  LEA.HI.X.SX32 R3, R3, UR5, 0x1, P1 ;  /* 0x0000000503037c11 */ /* 0x000fe400088f0eff */
[C---:B------:R-:W-:Y:S01]  /*9c30*/  ISETP.LT.AND P1, PT, R88.reuse, UR7, !P0 ;  /* 0x0000000758007c0c */ /* 0x040fe2000c721270 */
[----:B------:R2:W-:Y:S01]  /*9c40*/  STSM.16.M88.4 [R21], R8 ;  /* 0x0000000815007844 */ /* 0x0005e20000000200 */
[----:B------:R-:W-:Y:S01]  /*9c50*/  BAR.SYNC.DEFER_BLOCKING 0x0 ;  /* 0x0000000000007b1d */ /* 0x000fe20000010000 */
[----:B--2---:R-:W-:Y:S01]  /*9c60*/  PRMT R8, R25, 0x4210, R68 ;  /* 0x0000421019087816 */ /* 0x004fe20000000044 */
[----:B0-----:R-:W-:-:S04]  /*9c70*/  IMAD R25, R88, R0, RZ ;  /* 0x0000000058197224 */ /* 0x001fc800078e02ff */
[----:B------:R-:W2:Y:S04]  /*9c80*/  LDL.LU R88, [R1+0xd4] ;  /* 0x0000d40001587983 */ /* 0x000ea80000300800 */
[----:B------:R-:W0:Y:S01]  /*9c90*/  LDS.128 R12, [R20] ;  /* 0x00000000140c7984 */ /* 0x000e220000000c00 */
[----:B------:R-:W-:Y:S02]  /*9ca0*/  PRMT R27, R16, 0x5410, R27 ;  /* 0x00005410101b7816 */ /* 0x000fe4000000001b */
[----:B------:R-:W-:Y:S02]  /*9cb0*/  PRMT R31, R31, 0x5410, R18 ;  /* 0x000054101f1f7816 */ /* 0x000fe40000000012 */
[----:B------:R-:W-:Y:S02]  /*9cc0*/  PRMT R9, R27, 0x5210, R68 ;  /* 0x000052101b097816 */ /* 0x000fe40000000044 */
[----:B------:R-:W-:-:S02]  /*9cd0*/  PRMT R10, R29, 0x4210, R70 ;  /* 0x000042101d0a7816 */ /* 0x000fc40000000046 */
[----:B------:R-:W-:Y:S01]  /*9ce0*/  PRMT R11, R31, 0x5210, R70 ;  /* 0x000052101f0b7816 */ /* 0x000fe20000000046 */
[----:B------:R-:W-:Y:S06]  /*9cf0*/  BAR.SYNC.DEFER_BLOCKING 0x0 ;  /* 0x0000000000007b1d */ /* 0x000fec0000010000 */
[----:B------:R3:W-:Y:S02]  /*9d00*/  STSM.16.M88.4 [R21], R8 ;  /* 0x0000000815007844 */ /* 0x0007e40000000200 */
[--C-:B---3--:R-:W-:Y:S01]  /*9d10*/  PRMT R9, R17, 0x5210, R84.reuse ;  /* 0x0000521011097816 */ /* 0x108fe20000000054 */
[----:B------:R-:W-:Y:S01]  /*9d20*/  BAR.SYNC.DEFER_BLOCKING 0x0 ;  /* 0x0000000000007b1d */ /* 0x000fe20000010000 */
[----:B------:R-:W-:-:S02]  /*9d30*/  PRMT R8, R33, 0x4210, R84 ;  /* 0x0000421021087816 */ /* 0x000fc40000000054 */
[----:B------:R-:W-:-:S03]  /*9d40*/  PRMT R10, R35, 0x4210, R86 ;  /* 0x00004210230a7816 */ /* 0x000fc60000000056 */
[----:B------:R-:W3:Y:S01]  /*9d50*/  LDS.128 R16, [R20] ;  /* 0x0000000014107984 */ /* 0x000ee20000000c00 */
[----:B------:R-:W-:Y:S01]  /*9d60*/  PRMT R11, R37, 0x5210, R86 ;  /* 0x00005210250b7816 */ /* 0x000fe20000000056 */
[----:B------:R-:W-:Y:S01]  /*9d70*/  BAR.SYNC.DEFER_BLOCKING 0x0 ;  /* 0x0000000000007b1d */ /* 0x000fe20000010000 */
[----:B------:R-:W-:Y:S01]  /*9d80*/  IMAD R23, R92, R0, RZ ;  /* 0x000000005c177224 */ /* 0x000fe200078e02ff */
[----:B-1----:R-:W-:-:S04]  /*9d90*/  PRMT R31, R4, 0x7770, RZ ;  /* 0x00007770041f7816 */ /* 0x002fc800000000ff */
[CC--:B------:R-:W-:Y:S01]  /*9da0*/  IADD3 R22, P6, R23.reuse, R2.reuse, RZ ;  /* 0x0000000217167210 */ /* 0x0c0fe20007fde0ff */
[----:B------:R-:W4:Y:S04]  /*9db0*/  LDL.LU R92, [R1+0xd0] ;  /* 0x0000d000015c7983 */ /* 0x000f280000300800 */
[----:B------:R1:W-:Y:S01]  /*9dc0*/  STSM.16.M88.4 [R21], R8 ;  /* 0x0000000815007844 */ /* 0x0003e20000000200 */
[----:B------:R-:W-:Y:S01]  /*9dd0*/  LEA.HI.X.SX32 R23, R23, R3, 0x1, P6 ;  /* 0x0000000317177211 */ /* 0x000fe200030f0eff */
[----:B------:R-:W-:Y:S01]  /*9de0*/  BAR.SYNC.DEFER_BLOCKING 0x0 ;  /* 0x0000000000007b1d */ /* 0x000fe20000010000 */
[----:B------:R-:W-:Y:S01]  /*9df0*/  IADD3 R24, P5, R25, R2, RZ ;  /* 0x0000000219187210 */ /* 0x000fe20007fbe0ff */
[C---:B------:R-:W-:Y:S01]  /*9e00*/  IMAD R27, R91.reuse, R0, RZ ;  /* 0x000000005b1b7224 */ /* 0x040fe200078e02ff */
[----:B------:R-:W-:-:S02]  /*9e10*/  ISETP.LT.AND P6, PT, R91, UR7, !P0 ;  /* 0x000000075b007c0c */ /* 0x000fc4000c7c1270 */
[----:B------:R-:W-:Y:S01]  /*9e20*/  LEA.HI.X.SX32 R25, R25, R3, 0x1, P5 ;  /* 0x0000000319197211 */ /* 0x000fe200028f0eff */
[----:B------:R-:W5:Y:S01]  /*9e30*/  LDL.LU R91, [R1+0xcc] ;  /* 0x0000cc00015b7983 */ /* 0x000f620000300800 */
[----:B------:R-:W-:Y:S01]  /*9e40*/  PRMT R29, R5, 0x7770, RZ ;  /* 0x00007770051d7816 */ /* 0x000fe200000000ff */
[C---:B-1----:R-:W-:Y:S01]  /*9e50*/  IMAD R9, R90.reuse, R0, RZ ;  /* 0x000000005a097224 */ /* 0x042fe200078e02ff */
[----:B------:R-:W-:Y:S01]  /*9e60*/  IADD3 R26, P5, R27, R2, RZ ;  /* 0x000000021b1a7210 */ /* 0x000fe20007fbe0ff */
[----:B------:R-:W-:Y:S01]  /*9e70*/  IMAD R11, R89, R0, RZ ;  /* 0x00000000590b7224 */ /* 0x000fe200078e02ff */
[----:B------:R1:W-:Y:S01]  /*9e80*/  @P2 STG.E.U8 desc[UR16][R22.64], R31 ;  /* 0x0000001f16002986 */ /* 0x0003e2000c101110 */
[----:B------:R-:W-:-:S03]  /*9e90*/  ISETP.LT.AND P2, PT, R90, UR7, !P0 ;  /* 0x000000075a007c0c */ /* 0x000fc6000c741270 */
[----:B------:R-:W3:Y:S04]  /*9ea0*/  LDL.LU R90, [R1+0xc8] ;  /* 0x0000c800015a7983 */ /* 0x000ee80000300800 */
[----:B------:R0:W-:Y:S01]  /*9eb0*/  @P1 STG.E.U8 desc[UR16][R24.64], R29 ;  /* 0x0000001d18001986 */ /* 0x0001e2000c101110 */
[----:B------:R-:W-:-:S03]  /*9ec0*/  ISETP.LT.AND P1, PT, R89, UR7, !P0 ;  /* 0x0000000759007c0c */ /* 0x000fc6000c721270 */
[----:B------:R-:W3:Y:S01]  /*9ed0*/  LDL.LU R89, [R1+0xc4] ;  /* 0x0000c40001597983 */ /* 0x000ee20000300800 */
[----:B------:R-:W-:Y:S02]  /*9ee0*/  LEA.HI.X.SX32 R27, R27, R3, 0x1, P5 ;  /* 0x000000031b1b7211 */ /* 0x000fe400028f0eff */
[----:B------:R-:W-:-:S04]  /*9ef0*/  IADD3 R8, P5, R9, R2, RZ ;  /* 0x0000000209087210 */ /* 0x000fc80007fbe0ff */
[----:B------:R-:W-:Y:S02]  /*9f00*/  LEA.HI.X.SX32 R9, R9, R3, 0x1, P5 ;  /* 0x0000000309097211 */ /* 0x000fe400028f0eff */
[C---:B--2---:R-:W-:Y:S01]  /*9f10*/  ISETP.LT.AND P5, PT, R88.reuse, UR7, !P0 ;  /* 0x0000000758007c0c */ /* 0x044fe2000c7a1270 */
[----:B------:R-:W-:Y:S02]  /*9f20*/  IMAD R21, R88, R0, RZ ;  /* 0x0000000058157224 */ /* 0x000fe400078e02ff */
[----:B------:R-:W2:Y:S01]  /*9f30*/  LDL.LU R88, [R1+0xc0] ;  /* 0x0000c00001587983 */ /* 0x000ea20000300800 */
[----:B------:R-:W-:Y:S02]  /*9f40*/  PRMT R33, R6, 0x7770, RZ ;  /* 0x0000777006217816 */ /* 0x000fe400000000ff */
[----:B-1----:R-:W-:-:S03]  /*9f50*/  PRMT R31, R7, 0x7770, RZ ;  /* 0x00007770071f7816 */ /* 0x002fc600000000ff */
[----:B------:R1:W-:Y:S01]  /*9f60*/  @P6 STG.E.U8 desc[UR16][R26.64], R33 ;  /* 0x000000211a006986 */ /* 0x0003e2000c101110 */
[CC--:B------:R-:W-:Y:S02]  /*9f70*/  IADD3 R10, P6, R11.reuse, R2.reuse, RZ ;  /* 0x000000020b0a7210 */ /* 0x0c0fe40007fde0ff */
[----:B0-----:R-:W-:Y:S02]  /*9f80*/  PRMT R29, R4, 0x7771, RZ ;  /* 0x00007771041d7816 */ /* 0x001fe400000000ff */
[----:B------:R-:W-:Y:S01]  /*9f90*/  LEA.HI.X.SX32 R11, R11, R3, 0x1, P6 ;  /* 0x000000030b0b7211 */ /* 0x000fe200030f0eff */
[----:B------:R0:W-:Y:S01]  /*9fa0*/  @P2 STG.E.U8 desc[UR16][R8.64], R31 ;  /* 0x0000001f08002986 */ /* 0x0001e2000c101110 */
[----:B------:R-:W-:-:S04]  /*9fb0*/  IADD3 R22, P6, R21, R2, RZ ;  /* 0x0000000215167210 */ /* 0x000fc80007fde0ff */
[----:B------:R-:W-:Y:S01]  /*9fc0*/  LEA.HI.X.SX32 R23, R21, R3, 0x1, P6 ;  /* 0x0000000315177211 */ /* 0x000fe200030f0eff */
[----:B------:R0:W-:Y:S01]  /*9fd0*/  @P1 STG.E.U8 desc[UR16][R10.64], R29 ;  /* 0x0000001d0a001986 */ /* 0x0001e2000c101110 */
[----:B-1----:R-:W-:-:S05]  /*9fe0*/  PRMT R27, R5, 0x7771, RZ ;  /* 0x00007771051b7816 */ /* 0x002fca00000000ff */
[----:B------:R1:W-:Y:S01]  /*9ff0*/  @P5 STG.E.U8 desc[UR16][R22.64], R27 ;  /* 0x0000001b16005986 */ /* 0x0003e2000c101110 */
[----:B0-----:R-:W-:Y:S02]  /*a000*/  PRMT R31, R6, 0x7771, RZ ;  /* 0x00007771061f7816 */ /* 0x001fe400000000ff */
[----:B------:R-:W-:Y:S01]  /*a010*/  PRMT R29, R7, 0x7771, RZ ;  /* 0x00007771071d7816 */ /* 0x000fe200000000ff */
[C---:B----4-:R-:W-:Y:S01]  /*a020*/  IMAD R25, R92.reuse, R0, RZ ;  /* 0x000000005c197224 */ /* 0x050fe200078e02ff */
[----:B------:R-:W-:Y:S02]  /*a030*/  ISETP.LT.AND P2, PT, R92, UR7, !P0 ;  /* 0x000000075c007c0c */ /* 0x000fe4000c741270 */
[----:B------:R-:W4:Y:S02]  /*a040*/  LDL.LU R92, [R1+0xbc] ;  /* 0x0000bc00015c7983 */ /* 0x000f240000300800 */
[----:B------:R-:W-:-:S04]  /*a050*/  IADD3 R24, P6, R25, R2, RZ ;  /* 0x0000000219187210 */ /* 0x000fc80007fde0ff */
[----:B------:R-:W-:-:S05]  /*a060*/  LEA.HI.X.SX32 R25, R25, R3, 0x1, P6 ;  /* 0x0000000319197211 */ /* 0x000fca00030f0eff */
[----:B------:R0:W-:Y:S01]  /*a070*/  @P2 STG.E.U8 desc[UR16][R24.64], R31 ;  /* 0x0000001f18002986 */ /* 0x0001e2000c101110 */
[C---:B-----5:R-:W-:Y:S01]  /*a080*/  IMAD R21, R91.reuse, R0, RZ ;  /* 0x000000005b157224 */ /* 0x060fe200078e02ff */
[----:B------:R-:W-:Y:S02]  /*a090*/  ISETP.LT.AND P1, PT, R91, UR7, !P0 ;  /* 0x000000075b007c0c */ /* 0x000fe4000c721270 */
[----:B------:R-:W5:Y:S02]  /*a0a0*/  LDL.LU R91, [R1+0xb8] ;  /* 0x0000b800015b7983 */ /* 0x000f640000300800 */
[----:B------:R-:W-:-:S04]  /*a0b0*/  IADD3 R8, P5, R21, R2, RZ ;  /* 0x0000000215087210 */ /* 0x000fc80007fbe0ff */
[----:B------:R-:W-:Y:S02]  /*a0c0*/  LEA.HI.X.SX32 R9, R21, R3, 0x1, P5 ;  /* 0x0000000315097211 */ /* 0x000fe400028f0eff */
[C---:B---3--:R-:W-:Y:S01]  /*a0d0*/  ISETP.LT.AND P6, PT, R90.reuse, UR7, !P0 ;  /* 0x000000075a007c0c */ /* 0x048fe2000c7c1270 */
[-C--:B------:R-:W-:Y:S02]  /*a0e0*/  IMAD R11, R90, R0.reuse, RZ ;  /* 0x000000005a0b7224 */ /* 0x080fe400078e02ff */
[----:B------:R-:W3:Y:S01]  /*a0f0*/  LDL.LU R90, [R1+0xb4] ;  /* 0x0000b400015a7983 */ /* 0x000ee20000300800 */
[C---:B------:R-:W-:Y:S01]  /*a100*/  ISETP.LT.AND P2, PT, R89.reuse, UR7, !P0 ;  /* 0x0000000759007c0c */ /* 0x040fe2000c741270 */
[-C--:B------:R-:W-:Y:S02]  /*a110*/  IMAD R21, R89, R0.reuse, RZ ;  /* 0x0000000059157224 */ /* 0x080fe400078e02ff */
[----:B------:R-:W3:Y:S04]  /*a120*/  LDL.LU R89, [R1+0xb0] ;  /* 0x0000b00001597983 */ /* 0x000ee80000300800 */
[----:B------:R0:W-:Y:S01]  /*a130*/  @P1 STG.E.U8 desc[UR16][R8.64], R29 ;  /* 0x0000001d08001986 */ /* 0x0001e2000c101110 */
[C---:B--2---:R-:W-:Y:S01]  /*a140*/  IMAD R26, R88.reuse, R0, RZ ;  /* 0x00000000581a7224 */ /* 0x044fe200078e02ff */
[----:B------:R-:W-:-:S02]  /*a150*/  ISETP.LT.AND P1, PT, R88, UR7, !P0 ;  /* 0x0000000758007c0c */ /* 0x000fc4000c721270 */
[----:B------:R-:W2:Y:S01]  /*a160*/  LDL.LU R88, [R1+0xac] ;  /* 0x0000ac0001587983 */ /* 0x000ea20000300800 */
[CC--:B------:R-:W-:Y:S02]  /*a170*/  IADD3 R10, P5, R11.reuse, R2.reuse, RZ ;  /* 0x000000020b0a7210 */ /* 0x0c0fe40007fbe0ff */
[----:B-1----:R-:W-:Y:S02]  /*a180*/  PRMT R27, R4, 0x7772, RZ ;  /* 0x00007772041b7816 */ /* 0x002fe400000000ff */
[----:B------:R-:W-:Y:S02]  /*a190*/  LEA.HI.X.SX32 R11, R11, R3, 0x1, P5 ;  /* 0x000000030b0b7211 */ /* 0x000fe400028f0eff */
[----:B------:R-:W-:-:S03]  /*a1a0*/  IADD3 R22, P5, R21, R2, RZ ;  /* 0x0000000215167210 */ /* 0x000fc60007fbe0ff */
[----:B------:R1:W-:Y:S01]  /*a1b0*/  @P6 STG.E.U8 desc[UR16][R10.64], R27 ;  /* 0x0000001b0a006986 */ /* 0x0003e2000c101110 */
[C---:B0-----:R-:W-:Y:S02]  /*a1c0*/  IADD3 R24, P6, R26.reuse, R2, RZ ;  /* 0x000000021a187210 */ /* 0x041fe40007fde0ff */
[-C--:B------:R-:W-:Y:S02]  /*a1d0*/  LEA.HI.X.SX32 R23, R21, R3.reuse, 0x1, P5 ;  /* 0x0000000315177211 */ /* 0x080fe400028f0eff */
[----:B------:R-:W-:Y:S02]  /*a1e0*/  PRMT R31, R5, 0x7772, RZ ;  /* 0x00007772051f7816 */ /* 0x000fe400000000ff */
[----:B------:R-:W-:Y:S02]  /*a1f0*/  LEA.HI.X.SX32 R25, R26, R3, 0x1, P6 ;  /* 0x000000031a197211 */ /* 0x000fe400030f0eff */
[----:B------:R-:W-:Y:S01]  /*a200*/  PRMT R29, R6, 0x7772, RZ ;  /* 0x00007772061d7816 */ /* 0x000fe200000000ff */
[----:B------:R0:W-:Y:S04]  /*a210*/  @P2 STG.E.U8 desc[UR16][R22.64], R31 ;  /* 0x0000001f16002986 */ /* 0x0001e8000c101110 */
[----:B------:R0:W-:Y:S01]  /*a220*/  @P1 STG.E.U8 desc[UR16][R24.64], R29 ;  /* 0x0000001d18001986 */ /* 0x0001e2000c101110 */
[----:B-1----:R-:W-:-:S02]  /*a230*/  PRMT R27, R7, 0x7772, RZ ;  /* 0x00007772071b7816 */ /* 0x002fc400000000ff */
[----:B0-----:R-:W-:Y:S02]  /*a240*/  PRMT R31, R4, 0x7773, RZ ;  /* 0x00007773041f7816 */ /* 0x001fe400000000ff */
[----:B------:R-:W-:Y:S02]  /*a250*/  PRMT R29, R5, 0x7773, RZ ;  /* 0x00007773051d7816 */ /* 0x000fe400000000ff */
[C---:B----4-:R-:W-:Y:S01]  /*a260*/  ISETP.LT.AND P5, PT, R92.reuse, UR7, !P0 ;  /* 0x000000075c007c0c */ /* 0x050fe2000c7a1270 */
[----:B------:R-:W-:Y:S02]  /*a270*/  IMAD R9, R92, R0, RZ ;  /* 0x000000005c097224 */ /* 0x000fe400078e02ff */
[----:B------:R-:W4:Y:S03]  /*a280*/  LDL.LU R92, [R1+0xa8] ;  /* 0x0000a800015c7983 */ /* 0x000f260000300800 */
[----:B------:R-:W-:-:S04]  /*a290*/  IADD3 R8, P6, R9, R2, RZ ;  /* 0x0000000209087210 */ /* 0x000fc80007fde0ff */
[----:B------:R-:W-:-:S05]  /*a2a0*/  LEA.HI.X.SX32 R9, R9, R3, 0x1, P6 ;  /* 0x0000000309097211 */ /* 0x000fca00030f0eff */
[----:B------:R0:W-:Y:S01]  /*a2b0*/  @P5 STG.E.U8 desc[UR16][R8.64], R27 ;  /* 0x0000001b08005986 */ /* 0x0001e2000c101110 */
[C---:B-----5:R-:W-:Y:S01]  /*a2c0*/  ISETP.LT.AND P2, PT, R91.reuse, UR7, !P0 ;  /* 0x000000075b007c0c */ /* 0x060fe2000c741270 */
[----:B------:R-:W-:Y:S02]  /*a2d0*/  IMAD R11, R91, R0, RZ ;  /* 0x000000005b0b7224 */ /* 0x000fe400078e02ff */
[----:B------:R-:W5:Y:S03]  /*a2e0*/  LDL.LU R91, [R1+0xa4] ;  /* 0x0000a400015b7983 */ /* 0x000f660000300800 */
[----:B------:R-:W-:-:S04]  /*a2f0*/  IADD3 R10, P6, R11, R2, RZ ;  /* 0x000000020b0a7210 */ /* 0x000fc80007fde0ff */
[-C--:B------:R-:W-:Y:S01]  /*a300*/  LEA.HI.X.SX32 R11, R11, R3.reuse, 0x1, P6 ;  /* 0x000000030b0b7211 */ /* 0x080fe200030f0eff */
[C---:B---3--:R-:W-:Y:S01]  /*a310*/  IMAD R21, R90.reuse, R0, RZ ;  /* 0x000000005a157224 */ /* 0x048fe200078e02ff */
[----:B------:R-:W-:Y:S02]  /*a320*/  ISETP.LT.AND P1, PT, R90, UR7, !P0 ;  /* 0x000000075a007c0c */ /* 0x000fe4000c721270 */
[----:B------:R-:W3:Y:S02]  /*a330*/  LDL.LU R90, [R1+0xa0] ;  /* 0x0000a000015a7983 */ /* 0x000ee40000300800 */
[----:B------:R-:W-:Y:S02]  /*a340*/  IADD3 R22, P5, R21, R2, RZ ;  /* 0x0000000215167210 */ /* 0x000fe40007fbe0ff */
[C---:B------:R-:W-:Y:S01]  /*a350*/  ISETP.LT.AND P6, PT, R89.reuse, UR7, !P0 ;  /* 0x0000000759007c0c */ /* 0x040fe2000c7c1270 */
[----:B------:R-:W-:Y:S02]  /*a360*/  IMAD R5, R89, R0, RZ ;  /* 0x0000000059057224 */ /* 0x000fe400078e02ff */
[----:B------:R-:W3:Y:S01]  /*a370*/  LDL.LU R89, [R1+0x9c] ;  /* 0x00009c0001597983 */ /* 0x000ee20000300800 */
[----:B------:R-:W-:-:S03]  /*a380*/  LEA.HI.X.SX32 R23, R21, R3, 0x1, P5 ;  /* 0x0000000315177211 */ /* 0x000fc600028f0eff */
[----:B------:R-:W-:Y:S04]  /*a390*/  @P2 STG.E.U8 desc[UR16][R10.64], R31 ;  /* 0x0000001f0a002986 */ /* 0x000fe8000c101110 */
[----:B------:R1:W-:Y:S01]  /*a3a0*/  @P1 STG.E.U8 desc[UR16][R22.64], R29 ;  /* 0x0000001d16001986 */ /* 0x0003e2000c101110 */
[C---:B--2---:R-:W-:Y:S01]  /*a3b0*/  ISETP.LT.AND P2, PT, R88.reuse, UR7, !P0 ;  /* 0x0000000758007c0c */ /* 0x044fe2000c741270 */
[----:B0-----:R-:W-:Y:S02]  /*a3c0*/  IMAD R9, R88, R0, RZ ;  /* 0x0000000058097224 */ /* 0x001fe400078e02ff */
[----:B------:R-:W2:Y:S04]  /*a3d0*/  LDL.LU R88, [R1+0x98] ;  /* 0x0000980001587983 */ /* 0x000ea80000300800 */
[----:B-1----:R-:W2:Y:S01]  /*a3e0*/  LDL.LU R22, [R1+0x94] ;  /* 0x0000940001167983 */ /* 0x002ea20000300800 */
[----:B------:R-:W-:-:S02]  /*a3f0*/  IADD3 R4, P5, R5, R2, RZ ;  /* 0x0000000205047210 */ /* 0x000fc40007fbe0ff */
[----:B------:R-:W-:Y:S02]  /*a400*/  PRMT R27, R6, 0x7773, RZ ;  /* 0x00007773061b7816 */ /* 0x000fe400000000ff */
[-C--:B------:R-:W-:Y:S02]  /*a410*/  LEA.HI.X.SX32 R5, R5, R3.reuse, 0x1, P5 ;  /* 0x0000000305057211 */ /* 0x080fe400028f0eff */
[----:B------:R-:W-:Y:S02]  /*a420*/  IADD3 R6, P5, R9, R2, RZ ;  /* 0x0000000209067210 */ /* 0x000fe40007fbe0ff */
[----:B------:R-:W-:Y:S02]  /*a430*/  PRMT R25, R7, 0x7773, RZ ;  /* 0x0000777307197816 */ /* 0x000fe400000000ff */
[----:B------:R-:W-:Y:S01]  /*a440*/  LEA.HI.X.SX32 R7, R9, R3, 0x1, P5 ;  /* 0x0000000309077211 */ /* 0x000fe200028f0eff */
[----:B------:R0:W-:Y:S01]  /*a450*/  @P6 STG.E.U8 desc[UR16][R4.64], R27 ;  /* 0x0000001b04006986 */ /* 0x0001e2000c101110 */
[----:B------:R-:W-:-:S03]  /*a460*/  PRMT R23, R12, 0x7770, RZ ;  /* 0x000077700c177816 */ /* 0x000fc600000000ff */
[----:B------:R-:W-:Y:S01]  /*a470*/  @P2 STG.E.U8 desc[UR16][R6.64], R25 ;  /* 0x0000001906002986 */ /* 0x000fe2000c101110 */
[----:B------:R-:W-:Y:S02]  /*a480*/  PRMT R29, R13, 0x7770, RZ ;  /* 0x000077700d1d7816 */ /* 0x000fe400000000ff */
[----:B0-----:R-:W-:Y:S01]  /*a490*/  PRMT R27, R14, 0x7770, RZ ;  /* 0x000077700e1b7816 */ /* 0x001fe200000000ff */
[C---:B----4-:R-:W-:Y:S01]  /*a4a0*/  IMAD R21, R92.reuse, R0, RZ ;  /* 0x000000005c157224 */ /* 0x050fe200078e02ff */
[----:B------:R-:W-:-:S04]  /*a4b0*/  ISETP.LT.AND P1, PT, R92, UR7, !P0 ;  /* 0x000000075c007c0c */ /* 0x000fc8000c721270 */
[----:B------:R-:W-:-:S04]  /*a4c0*/  IADD3 R8, P6, R21, R2, RZ ;  /* 0x0000000215087210 */ /* 0x000fc80007fde0ff */
[----:B------:R-:W-:-:S05]  /*a4d0*/  LEA.HI.X.SX32 R9, R21, R3, 0x1, P6 ;  /* 0x0000000315097211 */ /* 0x000fca00030f0eff */
[----:B------:R0:W-:Y:S01]  /*a4e0*/  @P1 STG.E.U8 desc[UR16][R8.64], R23 ;  /* 0x0000001708001986 */ /* 0x0001e2000c101110 */
[C---:B-----5:R-:W-:Y:S01]  /*a4f0*/  ISETP.LT.AND P5, PT, R91.reuse, UR7, !P0 ;  /* 0x000000075b007c0c */ /* 0x060fe2000c7a1270 */
[----:B------:R-:W-:Y:S02]  /*a500*/  IMAD R11, R91, R0, RZ ;  /* 0x000000005b0b7224 */ /* 0x000fe400078e02ff */
[----:B------:R-:W4:Y:S03]  /*a510*/  LDL.LU R91, [R1+0x90] ;  /* 0x00009000015b7983 */ /* 0x000f260000300800 */
[----:B------:R-:W-:-:S04]  /*a520*/  IADD3 R10, P6, R11, R2, RZ ;  /* 0x000000020b0a7210 */ /* 0x000fc80007fde0ff */
[----:B------:R-:W-:Y:S02]  /*a530*/  LEA.HI.X.SX32 R11, R11, R3, 0x1, P6 ;  /* 0x000000030b0b7211 */ /* 0x000fe400030f0eff */
[C---:B---3--:R-:W-:Y:S01]  /*a540*/  ISETP.LT.AND P2, PT, R90.reuse, UR7, !P0 ;  /* 0x000000075a007c0c */ /* 0x048fe2000c741270 */
[----:B------:R-:W-:Y:S02]  /*a550*/  IMAD R5, R90, R0, RZ ;  /* 0x000000005a057224 */ /* 0x000fe400078e02ff */
[----:B------:R-:W3:Y:S03]  /*a560*/  LDL.LU R90, [R1+0x8c] ;  /* 0x00008c00015a7983 */ /* 0x000ee60000300800 */
[----:B------:R-:W-:Y:S01]  /*a570*/  IADD3 R4, P6, R5, R2, RZ ;  /* 0x0000000205047210 */ /* 0x000fe20007fde0ff */
[C---:B------:R-:W-:Y:S01]  /*a580*/  IMAD R21, R89.reuse, R0, RZ ;  /* 0x0000000059157224 */ /* 0x040fe200078e02ff */
[----:B------:R-:W-:-:S02]  /*a590*/  ISETP.LT.AND P1, PT, R89, UR7, !P0 ;  /* 0x0000000759007c0c */ /* 0x000fc4000c721270 */
[----:B------:R-:W5:Y:S01]  /*a5a0*/  LDL.LU R89, [R1+0x88] ;  /* 0x0000880001597983 */ /* 0x000f620000300800 */
[----:B------:R-:W-:-:S03]  /*a5b0*/  LEA.HI.X.SX32 R5, R5, R3, 0x1, P6 ;  /* 0x0000000305057211 */ /* 0x000fc600030f0eff */
[----:B------:R1:W-:Y:S04]  /*a5c0*/  @P5 STG.E.U8 desc[UR16][R10.64], R29 ;  /* 0x0000001d0a005986 */ /* 0x0003e8000c101110 */
[----:B------:R1:W-:Y:S01]  /*a5d0*/  @P2 STG.E.U8 desc[UR16][R4.64], R27 ;  /* 0x0000001b04002986 */ /* 0x0003e2000c101110 */
[C---:B--2---:R-:W-:Y:S01]  /*a5e0*/  ISETP.LT.AND P6, PT, R88.reuse, UR7, !P0 ;  /* 0x0000000758007c0c */ /* 0x044fe2000c7c1270 */
[-C--:B0-----:R-:W-:Y:S02]  /*a5f0*/  IMAD R9, R88, R0.reuse, RZ ;  /* 0x0000000058097224 */ /* 0x081fe400078e02ff */
[----:B------:R-:W2:Y:S01]  /*a600*/  LDL.LU R88, [R1+0x84] ;  /* 0x0000840001587983 */ /* 0x000ea20000300800 */
[C---:B------:R-:W-:Y:S01]  /*a610*/  ISETP.LT.AND P2, PT, R22.reuse, UR7, !P0 ;  /* 0x0000000716007c0c */ /* 0x040fe2000c741270 */
[----:B-1----:R-:W-:-:S02]  /*a620*/  IMAD R11, R22, R0, RZ ;  /* 0x00000000160b7224 */ /* 0x002fc400078e02ff */
[----:B------:R-:W2:Y:S01]  /*a630*/  LDL.LU R22, [R1+0x80] ;  /* 0x0000800001167983 */ /* 0x000ea20000300800 */
[----:B------:R-:W-:-:S04]  /*a640*/  IADD3 R6, P5, R21, R2, RZ ;  /* 0x0000000215067210 */ /* 0x000fc80007fbe0ff */
[-C--:B------:R-:W-:Y:S02]  /*a650*/  LEA.HI.X.SX32 R7, R21, R3.reuse, 0x1, P5 ;  /* 0x0000000315077211 */ /* 0x080fe400028f0eff */
[-C--:B------:R-:W-:Y:S02]  /*a660*/  IADD3 R8, P5, R9, R2.reuse, RZ ;  /* 0x0000000209087210 */ /* 0x080fe40007fbe0ff */
[----:B------:R-:W-:Y:S02]  /*a670*/  PRMT R23, R15, 0x7770, RZ ;  /* 0x000077700f177816 */ /* 0x000fe400000000ff */
[-C--:B------:R-:W-:Y:S02]  /*a680*/  LEA.HI.X.SX32 R9, R9, R3.reuse, 0x1, P5 ;  /* 0x0000000309097211 */ /* 0x080fe400028f0eff */
[C---:B------:R-:W-:Y:S02]  /*a690*/  IADD3 R10, P5, R11.reuse, R2, RZ ;  /* 0x000000020b0a7210 */ /* 0x040fe40007fbe0ff */
[----:B------:R-:W-:Y:S01]  /*a6a0*/  PRMT R25, R12, 0x7771, RZ ;  /* 0x000077710c197816 */ /* 0x000fe200000000ff */
[----:B------:R0:W-:Y:S01]  /*a6b0*/  @P1 STG.E.U8 desc[UR16][R6.64], R23 ;  /* 0x0000001706001986 */ /* 0x0001e2000c101110 */
[----:B------:R-:W-:-:S03]  /*a6c0*/  LEA.HI.X.SX32 R11, R11, R3, 0x1, P5 ;  /* 0x000000030b0b7211 */ /* 0x000fc600028f0eff */
[----:B------:R5:W-:Y:S01]  /*a6d0*/  @P6 STG.E.U8 desc[UR16][R8.64], R25 ;  /* 0x0000001908006986 */ /* 0x000be2000c101110 */
[----:B------:R-:W-:Y:S02]  /*a6e0*/  PRMT R27, R13, 0x7771, RZ ;  /* 0x000077710d1b7816 */ /* 0x000fe400000000ff */
[----:B0-----:R-:W-:-:S03]  /*a6f0*/  PRMT R23, R14, 0x7771, RZ ;  /* 0x000077710e177816 */ /* 0x001fc600000000ff */
[----:B------:R-:W-:Y:S01]  /*a700*/  @P2 STG.E.U8 desc[UR16][R10.64], R27 ;  /* 0x0000001b0a002986 */ /* 0x000fe2000c101110 */
[C---:B----4-:R-:W-:Y:S01]  /*a710*/  IMAD R21, R91.reuse, R0, RZ ;  /* 0x000000005b157224 */ /* 0x050fe200078e02ff */
[----:B------:R-:W-:Y:S02]  /*a720*/  ISETP.LT.AND P1, PT, R91, UR7, !P0 ;  /* 0x000000075b007c0c */ /* 0x000fe4000c721270 */
[----:B------:R-:W4:Y:S02]  /*a730*/  LDL.LU R91, [R1+0x7c] ;  /* 0x00007c00015b7983 */ /* 0x000f240000300800 */
[----:B------:R-:W-:-:S04]  /*a740*/  IADD3 R4, P6, R21, R2, RZ ;  /* 0x0000000215047210 */ /* 0x000fc80007fde0ff */
[----:B------:R-:W-:Y:S02]  /*a750*/  LEA.HI.X.SX32 R5, R21, R3, 0x1, P6 ;  /* 0x0000000315057211 */ /* 0x000fe400030f0eff */
[C---:B---3--:R-:W-:Y:S01]  /*a760*/  ISETP.LT.AND P5, PT, R90.reuse, UR7, !P0 ;  /* 0x000000075a007c0c */ /* 0x048fe2000c7a1270 */
[----:B------:R-:W-:Y:S02]  /*a770*/  IMAD R7, R90, R0, RZ ;  /* 0x000000005a077224 */ /* 0x000fe400078e02ff */
[----:B------:R-:W3:Y:S03]  /*a780*/  LDL.LU R90, [R1+0x78] ;  /* 0x00007800015a7983 */ /* 0x000ee60000300800 */
[----:B------:R-:W-:Y:S01]  /*a790*/  IADD3 R6, P6, R7, R2, RZ ;  /* 0x0000000207067210 */ /* 0x000fe20007fde0ff */
[----:B-----5:R-:W-:-:S03]  /*a7a0*/  IMAD R9, R89, R0, RZ ;  /* 0x0000000059097224 */ /* 0x020fc600078e02ff */
[-C--:B------:R-:W-:Y:S02]  /*a7b0*/  LEA.HI.X.SX32 R7, R7, R3.reuse, 0x1, P6 ;  /* 0x0000000307077211 */ /* 0x080fe400030f0eff */
[----:B------:R-:W-:Y:S01]  /*a7c0*/  IADD3 R8, P6, R9, R2, RZ ;  /* 0x0000000209087210 */ /* 0x000fe20007fde0ff */
[----:B------:R0:W-:Y:S01]  /*a7d0*/  @P1 STG.E.U8 desc[UR16][R4.64], R23 ;  /* 0x0000001704001986 */ /* 0x0001e2000c101110 */
[----:B------:R-:W-:Y:S02]  /*a7e0*/  ISETP.LT.AND P2, PT, R89, UR7, !P0 ;  /* 0x0000000759007c0c */ /* 0x000fe4000c741270 */
[----:B------:R-:W-:Y:S01]  /*a7f0*/  LEA.HI.X.SX32 R9, R9, R3, 0x1, P6 ;  /* 0x0000000309097211 */ /* 0x000fe200030f0eff */
[----:B------:R-:W5:Y:S01]  /*a800*/  LDL.LU R89, [R1+0x74] ;  /* 0x0000740001597983 */ /* 0x000f620000300800 */
[CC--:B--2---:R-:W-:Y:S01]  /*a810*/  IMAD R21, R88.reuse, R0.reuse, RZ ;  /* 0x0000000058157224 */ /* 0x0c4fe200078e02ff */
[----:B------:R-:W-:Y:S02]  /*a820*/  ISETP.LT.AND P1, PT, R88, UR7, !P0 ;  /* 0x0000000758007c0c */ /* 0x000fe4000c721270 */
[----:B------:R-:W2:Y:S01]  /*a830*/  LDL.LU R88, [R1+0x70] ;  /* 0x0000700001587983 */ /* 0x000ea20000300800 */
[C---:B------:R-:W-:Y:S01]  /*a840*/  ISETP.LT.AND P6, PT, R22.reuse, UR7, !P0 ;  /* 0x0000000716007c0c */ /* 0x040fe2000c7c1270 */
[----:B0-----:R-:W-:-:S02]  /*a850*/  IMAD R5, R22, R0, RZ ;  /* 0x0000000016057224 */ /* 0x001fc400078e02ff */
[----:B------:R-:W5:Y:S01]  /*a860*/  LDL.LU R22, [R1+0x6c] ;  /* 0x00006c0001167983 */ /* 0x000f620000300800 */
[----:B------:R-:W-:Y:S02]  /*a870*/  PRMT R25, R15, 0x7771, RZ ;  /* 0x000077710f197816 */ /* 0x000fe400000000ff */
[----:B------:R-:W-:Y:S01]  /*a880*/  PRMT R27, R12, 0x7772, RZ ;  /* 0x000077720c1b7816 */ /* 0x000fe200000000ff */
[----:B------:R-:W5:Y:S04]  /*a890*/  LDL.LU R92, [R1+0x68] ;  /* 0x00006800015c7983 */ /* 0x000f680000300800 */
[----:B------:R0:W-:Y:S01]  /*a8a0*/  @P5 STG.E.U8 desc[UR16][R6.64], R25 ;  /* 0x0000001906005986 */ /* 0x0001e2000c101110 */
[----:B------:R-:W-:-:S03]  /*a8b0*/  IADD3 R10, P5, R21, R2, RZ ;  /* 0x00000002150a7210 */ /* 0x000fc60007fbe0ff */
[----:B------:R-:W-:Y:S01]  /*a8c0*/  @P2 STG.E.U8 desc[UR16][R8.64], R27 ;  /* 0x0000001b08002986 */ /* 0x000fe2000c101110 */
[----:B------:R-:W-:Y:S02]  /*a8d0*/  IADD3 R4, P2, R5, R2, RZ ;  /* 0x0000000205047210 */ /* 0x000fe40007f5e0ff */
[-C--:B------:R-:W-:Y:S02]  /*a8e0*/  LEA.HI.X.SX32 R11, R21, R3.reuse, 0x1, P5 ;  /* 0x00000003150b7211 */ /* 0x080fe400028f0eff */
[----:B------:R-:W-:Y:S02]  /*a8f0*/  PRMT R23, R13, 0x7772, RZ ;  /* 0x000077720d177816 */ /* 0x000fe400000000ff */
[----:B------:R-:W-:Y:S02]  /*a900*/  LEA.HI.X.SX32 R5, R5, R3, 0x1, P2 ;  /* 0x0000000305057211 */ /* 0x000fe400010f0eff */
[----:B0-----:R-:W-:Y:S01]  /*a910*/  PRMT R25, R14, 0x7772, RZ ;  /* 0x000077720e197816 */ /* 0x001fe200000000ff */
[----:B------:R0:W-:Y:S04]  /*a920*/  @P1 STG.E.U8 desc[UR16][R10.64], R23 ;  /* 0x000000170a001986 */ /* 0x0001e8000c101110 */
[----:B------:R1:W-:Y:S01]  /*a930*/  @P6 STG.E.U8 desc[UR16][R4.64], R25 ;  /* 0x0000001904006986 */ /* 0x0003e2000c101110 */
[----:B0-----:R-:W-:Y:S01]  /*a940*/  PRMT R23, R15, 0x7772, RZ ;  /* 0x000077720f177816 */ /* 0x001fe200000000ff */
[C---:B----4-:R-:W-:Y:S01]  /*a950*/  IMAD R7, R91.reuse, R0, RZ ;  /* 0x000000005b077224 */ /* 0x050fe200078e02ff */
[----:B------:R-:W-:-:S02]  /*a960*/  ISETP.LT.AND P5, PT, R91, UR7, !P0 ;  /* 0x000000075b007c0c */ /* 0x000fc4000c7a1270 */
[----:B------:R-:W4:Y:S02]  /*a970*/  LDL.LU R91, [R1+0x154] ;  /* 0x00015400015b7983 */ /* 0x000f240000300800 */
[----:B------:R-:W-:-:S04]  /*a980*/  IADD3 R6, P2, R7, R2, RZ ;  /* 0x0000000207067210 */ /* 0x000fc80007f5e0ff */
[----:B------:R-:W-:Y:S01]  /*a990*/  LEA.HI.X.SX32 R7, R7, R3, 0x1, P2 ;  /* 0x0000000307077211 */ /* 0x000fe200010f0eff */
[C---:B---3--:R-:W-:Y:S01]  /*a9a0*/  IMAD R21, R90.reuse, R0, RZ ;  /* 0x000000005a157224 */ /* 0x048fe200078e02ff */
[----:B------:R-:W-:-:S03]  /*a9b0*/  ISETP.LT.AND P1, PT, R90, UR7, !P0 ;  /* 0x000000075a007c0c */ /* 0x000fc6000c721270 */
[----:B------:R-:W-:Y:S01]  /*a9c0*/  @P5 STG.E.U8 desc[UR16][R6.64], R23 ;  /* 0x0000001706005986 */ /* 0x000fe2000c101110 */
[----:B------:R-:W-:-:S03]  /*a9d0*/  IADD3 R8, P6, R21, R2, RZ ;  /* 0x0000000215087210 */ /* 0x000fc60007fde0ff */
[----:B------:R-:W3:Y:S01]  /*a9e0*/  LDL.LU R90, [R1+0x150] ;  /* 0x00015000015a7983 */ /* 0x000ee20000300800 */
[----:B------:R-:W-:Y:S02]  /*a9f0*/  LEA.HI.X.SX32 R9, R21, R3, 0x1, P6 ;  /* 0x0000000315097211 */ /* 0x000fe400030f0eff */
[----:B------:R-:W-:-:S05]  /*aa00*/  PRMT R21, R12, 0x7773, RZ ;  /* 0x000077730c157816 */ /* 0x000fca00000000ff */
[----:B------:R0:W-:Y:S01]  /*aa10*/  @P1 STG.E.U8 desc[UR16][R8.64], R21 ;  /* 0x0000001508001986 */ /* 0x0001e2000c101110 */
[C---:B--2---:R-:W-:Y:S01]  /*aa20*/  ISETP.LT.AND P1, PT, R88.reuse, UR7, !P0 ;  /* 0x0000000758007c0c */ /* 0x044fe2000c721270 */
[-C--:B-1----:R-:W-:Y:S02]  /*aa30*/  IMAD R5, R88, R0.reuse, RZ ;  /* 0x0000000058057224 */ /* 0x082fe400078e02ff */
[----:B------:R-:W2:Y:S01]  /*aa40*/  LDL.LU R88, [R1+0x14c] ;  /* 0x00014c0001587983 */ /* 0x000ea20000300800 */
[CC--:B-----5:R-:W-:Y:S01]  /*aa50*/  IMAD R12, R22.reuse, R0.reuse, RZ ;  /* 0x00000000160c7224 */ /* 0x0e0fe200078e02ff */
[----:B------:R-:W-:Y:S02]  /*aa60*/  ISETP.LT.AND P6, PT, R22, UR7, !P0 ;  /* 0x0000000716007c0c */ /* 0x000fe4000c7c1270 */
[----:B------:R-:W5:Y:S01]  /*aa70*/  LDL.LU R22, [R1+0x140] ;  /* 0x0001400001167983 */ /* 0x000f620000300800 */
[C---:B------:R-:W-:Y:S01]  /*aa80*/  IMAD R11, R89.reuse, R0, RZ ;  /* 0x00000000590b7224 */ /* 0x040fe200078e02ff */
[----:B------:R-:W-:-:S02]  /*aa90*/  ISETP.LT.AND P2, PT, R89, UR7, !P0 ;  /* 0x0000000759007c0c */ /* 0x000fc4000c741270 */
[----:B------:R-:W-:Y:S01]  /*aaa0*/  PRMT R25, R13, 0x7773, RZ ;  /* 0x000077730d197816 */ /* 0x000fe200000000ff */
[----:B0-----:R-:W-:Y:S01]  /*aab0*/  IMAD R9, R92, R0, RZ ;  /* 0x000000005c097224 */ /* 0x001fe200078e02ff */
[CC--:B------:R-:W-:Y:S01]  /*aac0*/  IADD3 R10, P5, R11.reuse, R2.reuse, RZ ;  /* 0x000000020b0a7210 */ /* 0x0c0fe20007fbe0ff */
[----:B------:R-:W3:Y:S03]  /*aad0*/  LDL.LU R89, [R1+0x13c] ;  /* 0x00013c0001597983 */ /* 0x000ee60000300800 */
[----:B------:R-:W-:Y:S02]  /*aae0*/  LEA.HI.X.SX32 R11, R11, R3, 0x1, P5 ;  /* 0x000000030b0b7211 */ /* 0x000fe400028f0eff */
[----:B------:R-:W-:-:S03]  /*aaf0*/  IADD3 R4, P5, R5, R2, RZ ;  /* 0x0000000205047210 */ /* 0x000fc60007fbe0ff */
[----:B------:R0:W-:Y:S01]  /*ab00*/  @P2 STG.E.U8 desc[UR16][R10.64], R25 ;  /* 0x000000190a002986 */ /* 0x0001e2000c101110 */
[-C--:B------:R-:W-:Y:S02]  /*ab10*/  IADD3 R6, P2, R12, R2.reuse, RZ ;  /* 0x000000020c067210 */ /* 0x080fe40007f5e0ff */
[-C--:B------:R-:W-:Y:S02]  /*ab20*/  LEA.HI.X.SX32 R5, R5, R3.reuse, 0x1, P5 ;  /* 0x0000000305057211 */ /* 0x080fe400028f0eff */
[----:B------:R-:W-:Y:S01]  /*ab30*/  PRMT R23, R14, 0x7773, RZ ;  /* 0x000077730e177816 */ /* 0x000fe200000000ff */
[----:B------:R-:W-:Y:S01]  /*ab40*/  IMAD R13, R0, 0x2, R9 ;  /* 0x00000002000d7824 */ /* 0x000fe200078e0209 */
[----:B------:R-:W-:Y:S02]  /*ab50*/  PRMT R21, R15, 0x7773, RZ ;  /* 0x000077730f157816 */ /* 0x000fe400000000ff */
[----:B------:R-:W-:Y:S02]  /*ab60*/  LEA.HI.X.SX32 R7, R12, R3, 0x1, P2 ;  /* 0x000000030c077211 */ /* 0x000fe400010f0eff */
[----:B------:R-:W-:Y:S01]  /*ab70*/  ISETP.LT.AND P5, PT, R92, UR7, !P0 ;  /* 0x000000075c007c0c */ /* 0x000fe2000c7a1270 */
[----:B------:R1:W-:Y:S01]  /*ab80*/  @P1 STG.E.U8 desc[UR16][R4.64], R23 ;  /* 0x0000001704001986 */ /* 0x0003e2000c101110 */
[----:B------:R-:W-:-:S03]  /*ab90*/  IADD3 R8, P1, R9, R2, RZ ;  /* 0x0000000209087210 */ /* 0x000fc60007f3e0ff */
[----:B------:R1:W-:Y:S01]  /*aba0*/  @P6 STG.E.U8 desc[UR16][R6.64], R21 ;  /* 0x0000001506006986 */ /* 0x0003e2000c101110 */
[----:B0-----:R-:W-:Y:S02]  /*abb0*/  IADD3 R10, P6, R13, R2, RZ ;  /* 0x000000020d0a7210 */ /* 0x001fe40007fde0ff */
[-C--:B------:R-:W-:Y:S01]  /*abc0*/  LEA.HI.X.SX32 R9, R9, R3.reuse, 0x1, P1 ;  /* 0x0000000309097211 */ /* 0x080fe200008f0eff */
[----:B------:R-:W3:Y:S01]  /*abd0*/  LDL.LU R12, [R1+0x138] ;  /* 0x00013800010c7983 */ /* 0x000ee20000300800 */
[----:B------:R-:W-:Y:S02]  /*abe0*/  PRMT R27, R16, 0x7770, RZ ;  /* 0x00007770101b7816 */ /* 0x000fe400000000ff */
[----:B------:R-:W-:Y:S02]  /*abf0*/  LEA.HI.X.SX32 R11, R13, R3, 0x1, P6 ;  /* 0x000000030d0b7211 */ /* 0x000fe400030f0eff */
[----:B------:R-:W-:Y:S01]  /*ac00*/  PRMT R25, R17, 0x7770, RZ ;  /* 0x0000777011197816 */ /* 0x000fe200000000ff */
[----:B------:R-:W-:Y:S04]  /*ac10*/  @P5 STG.E.U8 desc[UR16][R8.64], R27 ;  /* 0x0000001b08005986 */ /* 0x000fe8000c101110 */
[----:B------:R0:W-:Y:S01]  /*ac20*/  @P3 STG.E.U8 desc[UR16][R10.64], R25 ;  /* 0x000000190a003986 */ /* 0x0001e2000c101110 */
[----:B----4-:R-:W-:-:S03]  /*ac30*/  ISETP.LT.AND P2, PT, R91, UR7, !P0 ;  /* 0x000000075b007c0c */ /* 0x010fc6000c741270 */
[----:B------:R-:W4:Y:S01]  /*ac40*/  LDL.LU R91, [R1+0x64] ;  /* 0x00006400015b7983 */ /* 0x000f220000300800 */
[----:B--2---:R-:W-:-:S03]  /*ac50*/  ISETP.LT.AND P6, PT, R88, UR7, !P0 ;  /* 0x0000000758007c0c */ /* 0x004fc6000c7c1270 */
[----:B------:R-:W2:Y:S01]  /*ac60*/  LDL.LU R88, [R1+0x134] ;  /* 0x0001340001587983 */ /* 0x000ea20000300800 */
[----:B-----5:R-:W-:-:S03]  /*ac70*/  ISETP.LT.AND P3, PT, R22, UR7, !P0 ;  /* 0x0000000716007c0c */ /* 0x020fc6000c761270 */
[----:B------:R-:W5:Y:S01]  /*ac80*/  LDL.LU R22, [R1+0x130] ;  /* 0x0001300001167983 */ /* 0x000f620000300800 */
[----:B------:R-:W-:Y:S01]  /*ac90*/  IMAD R15, R0, 0x2, R13 ;  /* 0x00000002000f7824 */ /* 0x000fe200078e020d */
[----:B-1----:R-:W-:-:S03]  /*aca0*/  PRMT R23, R18, 0x7770, RZ ;  /* 0x0000777012177816 */ /* 0x002fc600000000ff */
[----:B------:R-:W-:Y:S01]  /*acb0*/  IMAD R7, R0, 0x2, R15 ;  /* 0x0000000200077824 */ /* 0x000fe200078e020f */
[----:B------:R-:W-:-:S03]  /*acc0*/  IADD3 R4, P5, R15, R2, RZ ;  /* 0x000000020f047210 */ /* 0x000fc60007fbe0ff */
[----:B------:R-:W-:Y:S01]  /*acd0*/  IMAD R13, R0, 0x2, R7 ;  /* 0x00000002000d7824 */ /* 0x000fe200078e0207 */
[----:B------:R-:W-:Y:S02]  /*ace0*/  LEA.HI.X.SX32 R5, R15, R3, 0x1, P5 ;  /* 0x000000030f057211 */ /* 0x000fe400028f0eff */
[----:B---3--:R-:W-:Y:S01]  /*acf0*/  ISETP.LT.AND P1, PT, R90, UR7, !P0 ;  /* 0x000000075a007c0c */ /* 0x008fe2000c721270 */
[----:B0-----:R-:W-:Y:S01]  /*ad00*/  IMAD R11, R0, 0x2, R13 ;  /* 0x00000002000b7824 */ /* 0x001fe200078e020d */
[----:B------:R-:W3:Y:S04]  /*ad10*/  LDL.LU R90, [R1+0x12c] ;  /* 0x00012c00015a7983 */ /* 0x000ee80000300800 */
[----:B------:R0:W-:Y:S01]  /*ad20*/  @P4 STG.E.U8 desc[UR16][R4.64], R23 ;  /* 0x0000001704004986 */ /* 0x0001e2000c101110 */
[----:B------:R-:W-:-:S02]  /*ad30*/  IADD3 R8, P4, R13, R2, RZ ;  /* 0x000000020d087210 */ /* 0x000fc40007f9e0ff */
[-C--:B------:R-:W-:Y:S02]  /*ad40*/  IADD3 R6, P5, R7, R2.reuse, RZ ;  /* 0x0000000207067210 */ /* 0x080fe40007fbe0ff */
[-C--:B------:R-:W-:Y:S01]  /*ad50*/  LEA.HI.X.SX32 R9, R13, R3.reuse, 0x1, P4 ;  /* 0x000000030d097211 */ /* 0x080fe200020f0eff */
[----:B------:R-:W-:Y:S01]  /*ad60*/  IMAD R13, R0, 0x2, R11 ;  /* 0x00000002000d7824 */ /* 0x000fe200078e020b */
[----:B------:R-:W-:Y:S02]  /*ad70*/  IADD3 R10, P4, R11, R2, RZ ;  /* 0x000000020b0a7210 */ /* 0x000fe40007f9e0ff */
[-C--:B------:R-:W-:Y:S02]  /*ad80*/  LEA.HI.X.SX32 R7, R7, R3.reuse, 0x1, P5 ;  /* 0x0000000307077211 */ /* 0x080fe400028f0eff */
[----:B------:R-:W-:Y:S02]  /*ad90*/  ISETP.LT.AND P5, PT, R89, UR7, !P0 ;  /* 0x0000000759007c0c */ /* 0x000fe4000c7a1270 */
[----:B------:R-:W-:Y:S01]  /*ada0*/  PRMT R21, R19, 0x7770, RZ ;  /* 0x0000777013157816 */ /* 0x000fe200000000ff */
[----:B------:R-:W3:Y:S01]  /*adb0*/  LDL.LU R89, [R1+0x128] ;  /* 0x0001280001597983 */ /* 0x000ee20000300800 */
[----:B------:R-:W-:-:S02]  /*adc0*/  LEA.HI.X.SX32 R11, R11, R3, 0x1, P4 ;  /* 0x000000030b0b7211 */ /* 0x000fc400020f0eff */
[----:B0-----:R-:W-:Y:S01]  /*add0*/  IADD3 R4, P4, R13, R2, RZ ;  /* 0x000000020d047210 */ /* 0x001fe20007f9e0ff */
[----:B------:R0:W-:Y:S01]  /*ade0*/  @P2 STG.E.U8 desc[UR16][R6.64], R21 ;  /* 0x0000001506002986 */ /* 0x0001e2000c101110 */
[----:B------:R-:W-:Y:S02]  /*adf0*/  PRMT R15, R16, 0x7771, RZ ;  /* 0x00007771100f7816 */ /* 0x000fe400000000ff */
[----:B------:R-:W-:Y:S01]  /*ae00*/  PRMT R23, R17, 0x7771, RZ ;  /* 0x0000777111177816 */ /* 0x000fe200000000ff */
[----:B------:R-:W3:Y:S01]  /*ae10*/  LDL.LU R14, [R1+0x124] ;  /* 0x00012400010e7983 */ /* 0x000ee20000300800 */
[----:B------:R-:W-:-:S03]  /*ae20*/  LEA.HI.X.SX32 R5, R13, R3, 0x1, P4 ;  /* 0x000000030d057211 */ /* 0x000fc600020f0eff */
[----:B------:R1:W-:Y:S01]  /*ae30*/  @P1 STG.E.U8 desc[UR16][R8.64], R15 ;  /* 0x0000000f08001986 */ /* 0x0003e2000c101110 */
[----:B0-----:R-:W-:-:S03]  /*ae40*/  PRMT R21, R18, 0x7771, RZ ;  /* 0x0000777112157816 */ /* 0x001fc600000000ff */
[----:B------:R0:W-:Y:S04]  /*ae50*/  @P6 STG.E.U8 desc[UR16][R10.64], R23 ;  /* 0x000000170a006986 */ /* 0x0001e8000c101110 */
[----:B------:R-:W-:Y:S01]  /*ae60*/  @P3 STG.E.U8 desc[UR16][R4.64], R21 ;  /* 0x0000001504003986 */ /* 0x000fe2000c101110 */
[----:B--2---:R-:W-:-:S03]  /*ae70*/  ISETP.LT.AND P4, PT, R88, UR7, !P0 ;  /* 0x0000000758007c0c */ /* 0x004fc6000c781270 */
[----:B------:R-:W2:Y:S01]  /*ae80*/  LDL.LU R88, [R1+0x120] ;  /* 0x0001200001587983 */ /* 0x000ea20000300800 */
[----:B-----5:R-:W-:-:S03]  /*ae90*/  ISETP.LT.AND P3, PT, R22, UR7, !P0 ;  /* 0x0000000716007c0c */ /* 0x020fc6000c761270 */
[----:B------:R-:W5:Y:S01]  /*aea0*/  LDL.LU R22, [R1+0x11c] ;  /* 0x00011c0001167983 */ /* 0x000f620000300800 */
[----:B------:R-:W-:Y:S01]  /*aeb0*/  ISETP.LT.AND P2, PT, R12, UR7, !P0 ;  /* 0x000000070c007c0c */ /* 0x000fe2000c741270 */
[C---:B----4-:R-:W-:Y:S01]  /*aec0*/  IMAD R12, R91.reuse, R0, RZ ;  /* 0x000000005b0c7224 */ /* 0x050fe200078e02ff */
[----:B------:R-:W-:Y:S01]  /*aed0*/  ISETP.LT.AND P1, PT, R91, UR7, !P0 ;  /* 0x000000075b007c0c */ /* 0x000fe2000c721270 */
[----:B------:R-:W-:-:S03]  /*aee0*/  IMAD R13, R0, 0x4, R13 ;  /* 0x00000004000d7824 */ /* 0x000fc600078e020d */
[CC--:B------:R-:W-:Y:S02]  /*aef0*/  IADD3 R6, P6, R12.reuse, R2.reuse, RZ ;  /* 0x000000020c067210 */ /* 0x0c0fe40007fde0ff */
[----:B-1----:R-:W-:Y:S02]  /*af00*/  PRMT R15, R19, 0x7771, RZ ;  /* 0x00007771130f7816 */ /* 0x002fe400000000ff */
[-C--:B------:R-:W-:Y:S01]  /*af10*/  LEA.HI.X.SX32 R7, R12, R3.reuse, 0x1, P6 ;  /* 0x000000030c077211 */ /* 0x080fe200030f0eff */
[----:B0-----:R-:W-:Y:S01]  /*af20*/  IMAD R11, R0, 0x2, R13 ;  /* 0x00000002000b7824 */ /* 0x001fe200078e020d */
[CC--:B------:R-:W-:Y:S02]  /*af30*/  IADD3 R8, P6, R13.reuse, R2.reuse, RZ ;  /* 0x000000020d087210 */ /* 0x0c0fe40007fde0ff */
[----:B------:R-:W-:Y:S01]  /*af40*/  PRMT R27, R16, 0x7772, RZ ;  /* 0x00007772101b7816 */ /* 0x000fe200000000ff */
[----:B------:R0:W-:Y:S01]  /*af50*/  @P1 STG.E.U8 desc[UR16][R6.64], R15 ;  /* 0x0000000f06001986 */ /* 0x0001e2000c101110 */
[----:B------:R-:W-:Y:S01]  /*af60*/  LEA.HI.X.SX32 R9, R13, R3, 0x1, P6 ;  /* 0x000000030d097211 */ /* 0x000fe200030f0eff */
[----:B------:R-:W-:Y:S01]  /*af70*/  IMAD R13, R0, 0x2, R11 ;  /* 0x00000002000d7824 */ /* 0x000fe200078e020b */
[----:B---3--:R-:W-:Y:S01]  /*af80*/  ISETP.LT.AND P1, PT, R90, UR7, !P0 ;  /* 0x000000075a007c0c */ /* 0x008fe2000c721270 */
[----:B------:R-:W1:Y:S01]  /*af90*/  LDS.128 R4, [R20] ;  /* 0x0000000014047984 */ /* 0x000e620000000c00 */
[----:B------:R-:W-:-:S03]  /*afa0*/  IADD3 R10, P6, R11, R2, RZ ;  /* 0x000000020b0a7210 */ /* 0x000fc60007fde0ff */
[----:B------:R-:W3:Y:S01]  /*afb0*/  LDL.LU R90, [R1+0x60] ;  /* 0x00006000015a7983 */ /* 0x000ee20000300800 */
[----:B------:R-:W-:-:S03]  /*afc0*/  LEA.HI.X.SX32 R11, R11, R3, 0x1, P6 ;  /* 0x000000030b0b7211 */ /* 0x000fc600030f0eff */
[----:B------:R4:W-:Y:S01]  /*afd0*/  @P5 STG.E.U8 desc[UR16][R8.64], R27 ;  /* 0x0000001b08005986 */ /* 0x0009e2000c101110 */
[----:B------:R-:W-:Y:S01]  /*afe0*/  IADD3 R12, P5, R13, R2, RZ ;  /* 0x000000020d0c7210 */ /* 0x000fe20007fbe0ff */
[C---:B0-----:R-:W-:Y:S01]  /*aff0*/  IMAD R15, R0.reuse, 0x2, R13 ;  /* 0x00000002000f7824 */ /* 0x041fe200078e020d */
[----:B------:R-:W-:Y:S02]  /*b000*/  PRMT R25, R17, 0x7772, RZ ;  /* 0x0000777211197816 */ /* 0x000fe400000000ff */
[----:B------:R-:W-:Y:S01]  /*b010*/  ISETP.LT.AND P6, PT, R89, UR7, !P0 ;  /* 0x0000000759007c0c */ /* 0x000fe2000c7c1270 */
[----:B------:R-:W-:Y:S01]  /*b020*/  IMAD R21, R0, 0x2, R15 ;  /* 0x0000000200157824 */ /* 0x000fe200078e020f */
[----:B------:R-:W3:Y:S01]  /*b030*/  LDL.LU R89, [R1+0x118] ;  /* 0x0001180001597983 */ /* 0x000ee20000300800 */
[----:B------:R-:W-:Y:S02]  /*b040*/  LEA.HI.X.SX32 R13, R13, R3, 0x1, P5 ;  /* 0x000000030d0d7211 */ /* 0x000fe400028f0eff */
[----:B------:R-:W-:Y:S01]  /*b050*/  PRMT R23, R18, 0x7772, RZ ;  /* 0x0000777212177816 */ /* 0x000fe200000000ff */
[----:B------:R0:W-:Y:S01]  /*b060*/  @P2 STG.E.U8 desc[UR16][R10.64], R25 ;  /* 0x000000190a002986 */ /* 0x0001e2000c101110 */
[----:B------:R-:W-:-:S02]  /*b070*/  ISETP.LT.AND P2, PT, R14, UR7, !P0 ;  /* 0x000000070e007c0c */ /* 0x000fc4000c741270 */
[-C--:B------:R-:W-:Y:S01]  /*b080*/  IADD3 R14, P5, R15, R2.reuse, RZ ;  /* 0x000000020f0e7210 */ /* 0x080fe20007fbe0ff */
[----:B------:R1:W-:Y:S01]  /*b090*/  @P4 STG.E.U8 desc[UR16][R12.64], R23 ;  /* 0x000000170c004986 */ /* 0x0003e2000c101110 */
[----:B----4-:R-:W-:Y:S02]  /*b0a0*/  IADD3 R8, P4, R21, R2, RZ ;  /* 0x0000000215087210 */ /* 0x010fe40007f9e0ff */
[-C--:B------:R-:W-:Y:S01]  /*b0b0*/  LEA.HI.X.SX32 R15, R15, R3.reuse, 0x1, P5 ;  /* 0x000000030f0f7211 */ /* 0x080fe200028f0eff */
[----:B------:R-:W4:Y:S01]  /*b0c0*/  LDL.LU R91, [R1+0x114] ;  /* 0x00011400015b7983 */ /* 0x000f220000300800 */
[----:B------:R-:W-:Y:S02]  /*b0d0*/  LEA.HI.X.SX32 R9, R21, R3, 0x1, P4 ;  /* 0x0000000315097211 */ /* 0x000fe400020f0eff */
[----:B--2---:R-:W-:Y:S02]  /*b0e0*/  ISETP.LT.AND P5, PT, R88, UR7, !P0 ;  /* 0x0000000758007c0c */ /* 0x004fe4000c7a1270 */
[----:B------:R-:W2:Y:S01]  /*b0f0*/  LDL.LU R88, [R1+0x110] ;  /* 0x0001100001587983 */ /* 0x000ea20000300800 */
[----:B-----5:R-:W-:-:S03]  /*b100*/  ISETP.LT.AND P4, PT, R22, UR7, !P0 ;  /* 0x0000000716007c0c */ /* 0x020fc6000c781270 */
[----:B------:R-:W5:Y:S01]  /*b110*/  LDL.LU R22, [R1+0x10c] ;  /* 0x00010c0001167983 */ /* 0x000f620000300800 */
[----:B------:R-:W-:Y:S01]  /*b120*/  PRMT R27, R19, 0x7772, RZ ;  /* 0x00007772131b7816 */ /* 0x000fe200000000ff */
[----:B0-----:R-:W-:Y:S01]  /*b130*/  IMAD R11, R0, 0x2, R21 ;  /* 0x00000002000b7824 */ /* 0x001fe200078e0215 */
[----:B------:R-:W-:-:S03]  /*b140*/  PRMT R25, R16, 0x7773, RZ ;  /* 0x0000777310197816 */ /* 0x000fc600000000ff */
[----:B------:R0:W-:Y:S01]  /*b150*/  @P3 STG.E.U8 desc[UR16][R14.64], R27 ;  /* 0x0000001b0e003986 */ /* 0x0001e2000c101110 */
[-C--:B------:R-:W-:Y:S01]  /*b160*/  IADD3 R10, P3, R11, R2.reuse, RZ ;  /* 0x000000020b0a7210 */ /* 0x080fe20007f7e0ff */
[----:B------:R-:W-:Y:S01]  /*b170*/  IMAD R21, R0, 0x2, R11 ;  /* 0x0000000200157824 */ /* 0x000fe200078e020b */
[----:B-1----:R-:W-:Y:S01]  /*b180*/  PRMT R23, R17, 0x7773, RZ ;  /* 0x0000777311177816 */ /* 0x002fe200000000ff */
[----:B------:R1:W-:Y:S01]  /*b190*/  @P1 STG.E.U8 desc[UR16][R8.64], R25 ;  /* 0x0000001908001986 */ /* 0x0003e2000c101110 */
[----:B------:R-:W-:Y:S02]  /*b1a0*/  LEA.HI.X.SX32 R11, R11, R3, 0x1, P3 ;  /* 0x000000030b0b7211 */ /* 0x000fe400018f0eff */
[----:B------:R-:W-:-:S03]  /*b1b0*/  IADD3 R12, P1, R21, R2, RZ ;  /* 0x00000002150c7210 */ /* 0x000fc60007f3e0ff */
[----:B------:R1:W-:Y:S01]  /*b1c0*/  @P6 STG.E.U8 desc[UR16][R10.64], R23 ;  /* 0x000000170a006986 */ /* 0x0003e2000c101110 */
[----:B------:R-:W-:Y:S01]  /*b1d0*/  LEA.HI.X.SX32 R13, R21, R3, 0x1, P1 ;  /* 0x00000003150d7211 */ /* 0x000fe200008f0eff */
[C---:B---3--:R-:W-:Y:S01]  /*b1e0*/  IMAD R16, R90.reuse, R0, RZ ;  /* 0x000000005a107224 */ /* 0x048fe200078e02ff */
[----:B------:R-:W-:Y:S01]  /*b1f0*/  ISETP.LT.AND P3, PT, R90, UR7, !P0 ;  /* 0x000000075a007c0c */ /* 0x000fe2000c761270 */
[----:B------:R-:W-:Y:S01]  /*b200*/  IMAD R21, R0, 0x4, R21 ;  /* 0x0000000400157824 */ /* 0x000fe200078e0215 */
[----:B------:R-:W3:Y:S02]  /*b210*/  LDL.LU R90, [R1+0x108] ;  /* 0x00010800015a7983 */ /* 0x000ee40000300800 */
[----:B0-----:R-:W-:-:S04]  /*b220*/  IADD3 R14, P6, R16, R2, RZ ;  /* 0x00000002100e7210 */ /* 0x001fc80007fde0ff */
[----:B------:R-:W-:Y:S02]  /*b230*/  LEA.HI.X.SX32 R15, R16, R3, 0x1, P6 ;  /* 0x00000003100f7211 */ /* 0x000fe400030f0eff */
[----:B------:R-:W-:Y:S02]  /*b240*/  ISETP.LT.AND P1, PT, R89, UR7, !P0 ;  /* 0x0000000759007c0c */ /* 0x000fe4000c721270 */
[----:B------:R-:W3:Y:S01]  /*b250*/  LDL.LU R89, [R1+0x104] ;  /* 0x0001040001597983 */ /* 0x000ee20000300800 */
[----:B-1----:R-:W-:-:S03]  /*b260*/  IADD3 R8, P6, R21, R2, RZ ;  /* 0x0000000215087210 */ /* 0x002fc60007fde0ff */
[----:B------:R-:W3:Y:S01]  /*b270*/  LDL.LU R20, [R1+0x100] ;  /* 0x0001000001147983 */ /* 0x000ee20000300800 */
[----:B------:R-:W-:Y:S01]  /*b280*/  PRMT R17, R18, 0x7773, RZ ;  /* 0x0000777312117816 */ /* 0x000fe200000000ff */
[----:B------:R-:W-:Y:S01]  /*b290*/  IMAD R11, R0, 0x2, R21 ;  /* 0x00000002000b7824 */ /* 0x000fe200078e0215 */
[----:B------:R-:W-:Y:S02]  /*b2a0*/  PRMT R19, R19, 0x7773, RZ ;  /* 0x0000777313137816 */ /* 0x000fe400000000ff */
[----:B------:R-:W-:Y:S02]  /*b2b0*/  LEA.HI.X.SX32 R9, R21, R3, 0x1, P6 ;  /* 0x0000000315097211 */ /* 0x000fe400030f0eff */
[----:B------:R-:W-:Y:S01]  /*b2c0*/  PRMT R21, R4, 0x7770, RZ ;  /* 0x0000777004157816 */ /* 0x000fe200000000ff */
[----:B------:R0:W-:Y:S04]  /*b2d0*/  @P2 STG.E.U8 desc[UR16][R12.64], R17 ;  /* 0x000000110c002986 */ /* 0x0001e8000c101110 */
[----:B------:R-:W-:Y:S04]  /*b2e0*/  @P3 STG.E.U8 desc[UR16][R14.64], R19 ;  /* 0x000000130e003986 */ /* 0x000fe8000c101110 */
[----:B------:R1:W-:Y:S01]  /*b2f0*/  @P5 STG.E.U8 desc[UR16][R8.64], R21 ;  /* 0x0000001508005986 */ /* 0x0003e2000c101110 */
[----:B--2---:R-:W-:-:S03]  /*b300*/  ISETP.LT.AND P3, PT, R88, UR7, !P0 ;  /* 0x0000000758007c0c */ /* 0x004fc6000c761270 */
[----:B------:R-:W2:Y:S01]  /*b310*/  LDL.LU R88, [R1+0x5c] ;  /* 0x00005c0001587983 */ /* 0x000ea20000300800 */
[----:B-----5:R-:W-:-:S03]  /*b320*/  ISETP.LT.AND P5, PT, R22, UR7, !P0 ;  /* 0x0000000716007c0c */ /* 0x020fc6000c7a1270 */
[----:B------:R-:W5:Y:S01]  /*b330*/  LDL.LU R22, [R1+0xfc] ;  /* 0x0000fc0001167983 */ /* 0x000f620000300800 */
[-C--:B------:R-:W-:Y:S01]  /*b340*/  IADD3 R10, P6, R11, R2.reuse, RZ ;  /* 0x000000020b0a7210 */ /* 0x080fe20007fde0ff */
[C---:B0-----:R-:W-:Y:S01]  /*b350*/  IMAD R13, R0.reuse, 0x2, R11 ;  /* 0x00000002000d7824 */ /* 0x041fe200078e020b */
[----:B----4-:R-:W-:Y:S01]  /*b360*/  ISETP.LT.AND P2, PT, R91, UR7, !P0 ;  /* 0x000000075b007c0c */ /* 0x010fe2000c741270 */
[----:B------:R-:W4:Y:S01]  /*b370*/  LDL.LU R18, [R1+0xf8] ;  /* 0x0000f80001127983 */ /* 0x000f220000300800 */
[-C--:B------:R-:W-:Y:S01]  /*b380*/  LEA.HI.X.SX32 R11, R11, R3.reuse, 0x1, P6 ;  /* 0x000000030b0b7211 */ /* 0x080fe200030f0eff */
[C---:B------:R-:W-:Y:S01]  /*b390*/  IMAD R17, R0.reuse, 0x2, R13 ;  /* 0x0000000200117824 */ /* 0x040fe200078e020d */
[-C--:B------:R-:W-:Y:S01]  /*b3a0*/  IADD3 R12, P6, R13, R2.reuse, RZ ;  /* 0x000000020d0c7210 */ /* 0x080fe20007fde0ff */
[----:B------:R-:W4:Y:S01]  /*b3b0*/  LDL.LU R16, [R1+0xf4] ;  /* 0x0000f40001107983 */ /* 0x000f220000300800 */
[----:B------:R-:W-:Y:S02]  /*b3c0*/  PRMT R25, R5, 0x7770, RZ ;  /* 0x0000777005197816 */ /* 0x000fe400000000ff */
[----:B------:R-:W-:Y:S01]  /*b3d0*/  LEA.HI.X.SX32 R13, R13, R3, 0x1, P6 ;  /* 0x000000030d0d7211 */ /* 0x000fe200030f0eff */
[----:B-1----:R-:W-:Y:S01]  /*b3e0*/  IMAD R9, R0, 0x2, R17 ;  /* 0x0000000200097824 */ /* 0x002fe200078e0211 */
[----:B------:R-:W-:-:S02]  /*b3f0*/  IADD3 R14, P6, R17, R2, RZ ;  /* 0x00000002110e7210 */ /* 0x000fc40007fde0ff */
[----:B------:R-:W-:Y:S01]  /*b400*/  PRMT R23, R6, 0x7770, RZ ;  /* 0x0000777006177816 */ /* 0x000fe200000000ff */
[----:B------:R0:W-:Y:S01]  /*b410*/  @P4 STG.E.U8 desc[UR16][R10.64], R25 ;  /* 0x000000190a004986 */ /* 0x0001e2000c101110 */
[----:B------:R-:W-:Y:S02]  /*b420*/  LEA.HI.X.SX32 R15, R17, R3, 0x1, P6 ;  /* 0x00000003110f7211 */ /* 0x000fe400030f0eff */
[----:B------:R-:W-:Y:S02]  /*b430*/  PRMT R21, R7, 0x7770, RZ ;  /* 0x0000777007157816 */ /* 0x000fe400000000ff */
[----:B------:R-:W-:Y:S01]  /*b440*/  IADD3 R8, P6, R9, R2, RZ ;  /* 0x0000000209087210 */ /* 0x000fe20007fde0ff */
[----:B------:R-:W-:Y:S01]  /*b450*/  @P1 STG.E.U8 desc[UR16][R12.64], R23 ;  /* 0x000000170c001986 */ /* 0x000fe2000c101110 */
[----:B0-----:R-:W-:-:S03]  /*b460*/  IMAD R11, R0, 0x2, R9 ;  /* 0x00000002000b7824 */ /* 0x001fc600078e0209 */
[----:B------:R0:W-:Y:S01]  /*b470*/  @P2 STG.E.U8 desc[UR16][R14.64], R21 ;  /* 0x000000150e002986 */ /* 0x0001e2000c101110 */
[-C--:B------:R-:W-:Y:S02]  /*b480*/  LEA.HI.X.SX32 R9, R9, R3.reuse, 0x1, P6 ;  /* 0x0000000309097211 */ /* 0x080fe400030f0eff */
[C---:B------:R-:W-:Y:S02]  /*b490*/  IADD3 R10, P6, R11.reuse, R2, RZ ;  /* 0x000000020b0a7210 */ /* 0x040fe40007fde0ff */
[----:B---3--:R-:W-:Y:S02]  /*b4a0*/  ISETP.LT.AND P2, PT, R20, UR7, !P0 ;  /* 0x0000000714007c0c */ /* 0x008fe4000c741270 */
[----:B------:R-:W3:Y:S01]  /*b4b0*/  LDL.LU R20, [R1+0x58] ;  /* 0x0000580001147983 */ /* 0x000ee20000300800 */
[----:B------:R-:W-:Y:S01]  /*b4c0*/  PRMT R19, R4, 0x7771, RZ ;  /* 0x0000777104137816 */ /* 0x000fe200000000ff */
[----:B------:R-:W-:Y:S01]  /*b4d0*/  IMAD R17, R0, 0x2, R11 ;  /* 0x0000000200117824 */ /* 0x000fe200078e020b */
[----:B------:R-:W-:-:S02]  /*b4e0*/  LEA.HI.X.SX32 R11, R11, R3, 0x1, P6 ;  /* 0x000000030b0b7211 */ /* 0x000fc400030f0eff */
[----:B------:R-:W-:Y:S01]  /*b4f0*/  PRMT R25, R5, 0x7771, RZ ;  /* 0x0000777105197816 */ /* 0x000fe200000000ff */
[----:B------:R1:W-:Y:S04]  /*b500*/  @P3 STG.E.U8 desc[UR16][R8.64], R19 ;  /* 0x0000001308003986 */ /* 0x0003e8000c101110 */
[----:B------:R1:W-:Y:S01]  /*b510*/  @P5 STG.E.U8 desc[UR16][R10.64], R25 ;  /* 0x000000190a005986 */ /* 0x0003e2000c101110 */
[C---:B--2---:R-:W-:Y:S01]  /*b520*/  ISETP.LT.AND P3, PT, R88.reuse, UR7, !P0 ;  /* 0x0000000758007c0c */ /* 0x044fe2000c761270 */
[----:B0-----:R-:W-:Y:S02]  /*b530*/  IMAD R15, R88, R0, RZ ;  /* 0x00000000580f7224 */ /* 0x001fe400078e02ff */
[----:B------:R-:W2:Y:S01]  /*b540*/  LDL.LU R88, [R1+0xf0] ;  /* 0x0000f00001587983 */ /* 0x000ea20000300800 */
[----:B-----5:R-:W-:-:S03]  /*b550*/  ISETP.LT.AND P5, PT, R22, UR7, !P0 ;  /* 0x0000000716007c0c */ /* 0x020fc6000c7a1270 */
[----:B------:R-:W5:Y:S01]  /*b560*/  LDL.LU R22, [R1+0xec] ;  /* 0x0000ec0001167983 */ /* 0x000f620000300800 */
[----:B------:R-:W-:Y:S02]  /*b570*/  ISETP.LT.AND P4, PT, R90, UR7, !P0 ;  /* 0x000000075a007c0c */ /* 0x000fe4000c781270 */
[----:B------:R-:W-:-:S04]  /*b580*/  IADD3 R12, P6, R17, R2, RZ ;  /* 0x00000002110c7210 */ /* 0x000fc80007fde0ff */
[-C--:B------:R-:W-:Y:S01]  /*b590*/  LEA.HI.X.SX32 R13, R17, R3.reuse, 0x1, P6 ;  /* 0x00000003110d7211 */ /* 0x080fe200030f0eff */
[----:B------:R-:W-:Y:S01]  /*b5a0*/  IMAD R17, R0, 0x4, R17 ;  /* 0x0000000400117824 */ /* 0x000fe200078e0211 */
[-C--:B------:R-:W-:Y:S02]  /*b5b0*/  IADD3 R14, P6, R15, R2.reuse, RZ ;  /* 0x000000020f0e7210 */ /* 0x080fe40007fde0ff */
[----:B------:R-:W-:Y:S01]  /*b5c0*/  PRMT R23, R6, 0x7771, RZ ;  /* 0x0000777106177816 */ /* 0x000fe200000000ff */
[----:B-1----:R-:W-:Y:S01]  /*b5d0*/  IMAD R19, R0, 0x2, R17 ;  /* 0x0000000200137824 */ /* 0x002fe200078e0211 */
[----:B------:R-:W-:Y:S02]  /*b5e0*/  ISETP.LT.AND P1, PT, R89, UR7, !P0 ;  /* 0x0000000759007c0c */ /* 0x000fe4000c721270 */
[----:B------:R-:W-:Y:S01]  /*b5f0*/  LEA.HI.X.SX32 R15, R15, R3, 0x1, P6 ;  /* 0x000000030f0f7211 */ /* 0x000fe200030f0eff */
[----:B------:R0:W-:Y:S01]  /*b600*/  @P4 STG.E.U8 desc[UR16][R12.64], R23 ;  /* 0x000000170c004986 */ /* 0x0001e2000c101110 */
[----:B------:R-:W-:-:S02]  /*b610*/  IADD3 R8, P6, R17, R2, RZ ;  /* 0x0000000211087210 */ /* 0x000fc40007fde0ff */
[----:B------:R-:W-:Y:S02]  /*b620*/  PRMT R21, R7, 0x7771, RZ ;  /* 0x0000777107157816 */ /* 0x000fe400000000ff */
[----:B------:R-:W-:Y:S02]  /*b630*/  LEA.HI.X.SX32 R9, R17, R3, 0x1, P6 ;  /* 0x0000000311097211 */ /* 0x000fe400030f0eff */
[----:B------:R-:W-:Y:S01]  /*b640*/  IADD3 R10, P6, R19, R2, RZ ;  /* 0x00000002130a7210 */ /* 0x000fe20007fde0ff */
[----:B0-----:R-:W-:Y:S01]  /*b650*/  IMAD R13, R0, 0x2, R19 ;  /* 0x00000002000d7824 */ /* 0x001fe200078e0213 */
[----:B------:R-:W-:-:S03]  /*b660*/  PRMT R25, R4, 0x7772, RZ ;  /* 0x0000777204197816 */ /* 0x000fc600000000ff */
[C---:B------:R-:W-:Y:S01]  /*b670*/  IMAD R17, R0.reuse, 0x2, R13 ;  /* 0x0000000200117824 */ /* 0x040fe200078e020d */
[-C--:B------:R-:W-:Y:S01]  /*b680*/  LEA.HI.X.SX32 R11, R19, R3.reuse, 0x1, P6 ;  /* 0x00000003130b7211 */ /* 0x080fe200030f0eff */
[----:B------:R0:W-:Y:S01]  /*b690*/  @P3 STG.E.U8 desc[UR16][R14.64], R21 ;  /* 0x000000150e003986 */ /* 0x0001e2000c101110 */
[----:B------:R-:W-:Y:S01]  /*b6a0*/  PRMT R23, R5, 0x7772, RZ ;  /* 0x0000777205177816 */ /* 0x000fe200000000ff */
[----:B------:R-:W-:Y:S02]  /*b6b0*/  IMAD R19, R0, 0x2, R17 ;  /* 0x0000000200137824 */ /* 0x000fe400078e0211 */
[----:B------:R-:W-:Y:S01]  /*b6c0*/  @P1 STG.E.U8 desc[UR16][R8.64], R25 ;  /* 0x0000001908001986 */ /* 0x000fe2000c101110 */
[-C--:B------:R-:W-:Y:S02]  /*b6d0*/  IADD3 R12, P1, R13, R2.reuse, RZ ;  /* 0x000000020d0c7210 */ /* 0x080fe40007f3e0ff */
[----:B----4-:R-:W-:Y:S01]  /*b6e0*/  ISETP.LT.AND P4, PT, R18, UR7, !P0 ;  /* 0x0000000712007c0c */ /* 0x010fe2000c781270 */
[----:B------:R1:W-:Y:S01]  /*b6f0*/  @P2 STG.E.U8 desc[UR16][R10.64], R23 ;  /* 0x000000170a002986 */ /* 0x0003e2000c101110 */
[----:B------:R-:W-:Y:S01]  /*b700*/  ISETP.LT.AND P3, PT, R16, UR7, !P0 ;  /* 0x0000000710007c0c */ /* 0x000fe2000c761270 */
[----:B0-----:R-:W-:Y:S01]  /*b710*/  IMAD R21, R0, 0x2, R19 ;  /* 0x0000000200157824 */ /* 0x001fe200078e0213 */
[----:B------:R-:W-:Y:S01]  /*b720*/  IADD3 R14, P2, R17, R2, RZ ;  /* 0x00000002110e7210 */ /* 0x000fe20007f5e0ff */
[----:B---3--:R-:W-:Y:S01]  /*b730*/  IMAD R18, R20, R0, RZ ;  /* 0x0000000014127224 */ /* 0x008fe200078e02ff */
[----:B------:R-:W-:Y:S01]  /*b740*/  LEA.HI.X.SX32 R13, R13, R3, 0x1, P1 ;  /* 0x000000030d0d7211 */ /* 0x000fe200008f0eff */
[----:B------:R-:W-:Y:S01]  /*b750*/  IMAD R0, R0, 0x2, R21 ;  /* 0x0000000200007824 */ /* 0x000fe200078e0215 */
[----:B------:R-:W-:-:S02]  /*b760*/  IADD3 R16, P1, R19, R2, RZ ;  /* 0x0000000213107210 */ /* 0x000fc40007f3e0ff */
[-C--:B------:R-:W-:Y:S02]  /*b770*/  LEA.HI.X.SX32 R15, R17, R3.reuse, 0x1, P2 ;  /* 0x00000003110f7211 */ /* 0x080fe400010f0eff */
[-C--:B------:R-:W-:Y:S02]  /*b780*/  LEA.HI.X.SX32 R17, R19, R3.reuse, 0x1, P1 ;  /* 0x0000000313117211 */ /* 0x080fe400008f0eff */
[CC--:B-1----:R-:W-:Y:S02]  /*b790*/  IADD3 R10, P1, R0.reuse, R2.reuse, RZ ;  /* 0x00000002000a7210 */ /* 0x0c2fe40007f3e0ff */
[----:B------:R-:W-:Y:S02]  /*b7a0*/  IADD3 R8, P6, R21, R2, RZ ;  /* 0x0000000215087210 */ /* 0x000fe40007fde0ff */
[----:B------:R-:W-:Y:S02]  /*b7b0*/  LEA.HI.X.SX32 R11, R0, R3, 0x1, P1 ;  /* 0x00000003000b7211 */ /* 0x000fe400008f0eff */
[----:B------:R-:W-:-:S02]  /*b7c0*/  PRMT R25, R6, 0x7772, RZ ;  /* 0x0000777206197816 */ /* 0x000fc400000000ff */
[----:B------:R-:W-:Y:S02]  /*b7d0*/  LEA.HI.X.SX32 R9, R21, R3, 0x1, P6 ;  /* 0x0000000315097211 */ /* 0x000fe400030f0eff */
[----:B------:R-:W-:Y:S02]  /*b7e0*/  PRMT R23, R7, 0x7772, RZ ;  /* 0x0000777207177816 */ /* 0x000fe400000000ff */
[----:B------:R-:W-:Y:S02]  /*b7f0*/  PRMT R21, R4, 0x7773, RZ ;  /* 0x0000777304157816 */ /* 0x000fe400000000ff */
[----:B------:R-:W-:Y:S01]  /*b800*/  PRMT R19, R5, 0x7773, RZ ;  /* 0x0000777305137816 */ /* 0x000fe200000000ff */
[----:B------:R0:W-:Y:S01]  /*b810*/  @P5 STG.E.U8 desc[UR16][R12.64], R25 ;  /* 0x000000190c005986 */ /* 0x0001e2000c101110 */
[----:B------:R-:W-:-:S03]  /*b820*/  PRMT R5, R6, 0x7773, RZ ;  /* 0x0000777306057816 */ /* 0x000fc600000000ff */
[----:B------:R0:W-:Y:S01]  /*b830*/  @P4 STG.E.U8 desc[UR16][R14.64], R23 ;  /* 0x000000170e004986 */ /* 0x0001e2000c101110 */
[----:B------:R-:W-:-:S03]  /*b840*/  IADD3 R2, P6, R18, R2, RZ ;  /* 0x0000000212027210 */ /* 0x000fc60007fde0ff */
[----:B------:R0:W-:Y:S01]  /*b850*/  @P3 STG.E.U8 desc[UR16][R16.64], R21 ;  /* 0x0000001510003986 */ /* 0x0001e2000c101110 */
[----:B------:R-:W-:Y:S02]  /*b860*/  LEA.HI.X.SX32 R3, R18, R3, 0x1, P6 ;  /* 0x0000000312037211 */ /* 0x000fe400030f0eff */
[----:B------:R-:W-:Y:S02]  /*b870*/  PRMT R7, R7, 0x7773, RZ ;  /* 0x0000777307077816 */ /* 0x000fe400000000ff */
[----:B--2---:R-:W-:Y:S02]  /*b880*/  ISETP.LT.AND P2, PT, R88, UR7, !P0 ;  /* 0x0000000758007c0c */ /* 0x004fe4000c741270 */
[----:B-----5:R-:W-:Y:S02]  /*b890*/  ISETP.LT.AND P1, PT, R22, UR7, !P0 ;  /* 0x0000000716007c0c */ /* 0x020fe4000c721270 */
[----:B------:R-:W-:-:S09]  /*b8a0*/  ISETP.LT.AND P0, PT, R20, UR7, !P0 ;  /* 0x0000000714007c0c */ /* 0x000fd2000c701270 */
[----:B------:R0:W-:Y:S04]  /*b8b0*/  @P2 STG.E.U8 desc[UR16][R8.64], R19 ;  /* 0x0000001308002986 */ /* 0x0001e8000c101110 */
[----:B------:R0:W-:Y:S01]  /*b8c0*/  @P1 STG.E.U8 desc[UR16][R10.64], R5 ;  /* 0x000000050a001986 */ /* 0x0001e2000c101110 */
[----:B------:R-:W-:Y:S05]  /*b8d0*/  @!P0 EXIT ;  /* 0x000000000000894d */ /* 0x000fea0003800000 */
[----:B------:R-:W-:Y:S01]  /*b8e0*/  STG.E.U8 desc[UR16][R2.64], R7 ;  /* 0x0000000702007986 */ /* 0x000fe2000c101110 */
[----:B------:R-:W-:Y:S05]  /*b8f0*/  EXIT ;  /* 0x000000000000794d */ /* 0x000fea0003800000 */
.L_x_3:
[----:B------:R-:W-:-:S00]  /*b900*/  BRA `(.L_x_3) ;  /* 0xfffffffc00fc7947 */ /* 0x000fc0000383ffff */
[----:B------:R-:W-:-:S00]  /*b910*/  NOP ;  /* 0x0000000000007918 */ /* 0x000fc00000000000 */
        /* <DEDUP_REMOVED lines=14> */
.L_x_4:


//--------------------- .nv.shared.matmul_kernel  --------------------------
	.section	.nv.shared.matmul_kernel,"aw",@nobits
	.sectionflags	@""
	.align	16
	.zero		1024


//--------------------- .nv.shared.reserved.0     --------------------------
	.section	.nv.shared.reserved.0,"aw",@nobits
	.weak		__nv_reservedSMEM_offset_0_alias
	.size		__nv_reservedSMEM_offset_0_alias, 0, 0
	.other		__nv_reservedSMEM_offset_0_alias,@"STO_CUDA_RESERVED_SHARED STV_DEFAULT"
__nv_reservedSMEM_offset_0_alias:
	.zero		0


//--------------------- .nv.constant0.matmul_kernel --------------------------
	.section	.nv.constant0.matmul_kernel,"a",@progbits
	.sectionflags	@""
	.align	4
.nv.constant0.matmul_kernel:
	.zero		608


//--------------------- SYMBOLS --------------------------

	.type		.nv.reservedSmem.offset0,@object
	.size		.nv.reservedSmem.offset0,0x4
